//
// Generated by NVIDIA NVVM Compiler
//
// Compiler Build ID: CL-36424714
// Cuda compilation tools, release 13.0, V13.0.88
// Based on NVVM 20.0.0
//

.version 9.0
.target sm_100
.address_size 64

	// .globl	prepare_xorwow
.global .align 4 .b8 precalc_xorwow_matrix[102400];
.global .align 4 .b8 precalc_xorwow_offset_matrix[102400];
.global .align 4 .b8 mrg32k3aM1[2304];
.global .align 4 .b8 mrg32k3aM2[2304];
.global .align 4 .b8 mrg32k3aM1SubSeq[2016];
.global .align 4 .b8 mrg32k3aM2SubSeq[2016];
.global .align 4 .b8 mrg32k3aM1Seq[2304];
.global .align 4 .b8 mrg32k3aM2Seq[2304];
.const .align 8 .b8 __cr_lgamma_table[72];

.visible .entry prepare_xorwow(
	.param .u64 .ptr .align 1 prepare_xorwow_param_0,
	.param .u64 prepare_xorwow_param_1,
	.param .u64 .ptr .align 1 prepare_xorwow_param_2,
	.param .u64 prepare_xorwow_param_3
)
{
	.reg .pred 	%p<48>;
	.reg .b32 	%r<806>;
	.reg .b64 	%rd<34>;

	ld.param.u64 	%rd13, [prepare_xorwow_param_0];
	ld.param.u64 	%rd16, [prepare_xorwow_param_1];
	ld.param.u64 	%rd14, [prepare_xorwow_param_2];
	ld.param.u64 	%rd15, [prepare_xorwow_param_3];
	mov.u32 	%r364, %ctaid.x;
	mov.u32 	%r365, %ntid.x;
	mov.u32 	%r366, %tid.x;
	mad.lo.s32 	%r367, %r364, %r365, %r366;
	cvt.u64.u32 	%rd32, %r367;
	setp.le.u64 	%p1, %rd16, %rd32;
	@%p1 bra 	$L__BB0_86;
	cvt.u32.u64 	%r368, %rd32;
	cvta.to.global.u64 	%rd17, %rd14;
	cvta.to.global.u64 	%rd18, %rd13;
	shl.b64 	%rd19, %rd32, 2;
	add.s64 	%rd20, %rd17, %rd19;
	ld.global.u32 	%r369, [%rd20];
	mad.lo.s64 	%rd2, %rd32, 48, %rd18;
	xor.b32  	%r370, %r369, -1429050551;
	mul.lo.s32 	%r371, %r370, 1099087573;
	add.s32 	%r1, %r371, -638133224;
	add.s32 	%r372, %r371, 123456789;
	st.global.v2.u32 	[%rd2], {%r1, %r372};
	xor.b32  	%r373, %r371, 362436069;
	mov.b32 	%r374, -123459836;
	st.global.v2.u32 	[%rd2+8], {%r373, %r374};
	add.s32 	%r375, %r371, 5783321;
	mov.b32 	%r376, -589760388;
	st.global.v2.u32 	[%rd2+16], {%r376, %r375};
	setp.eq.s32 	%p2, %r368, 0;
	@%p2 bra 	$L__BB0_43;
	mov.b32 	%r618, 0;
	mov.u64 	%rd22, precalc_xorwow_matrix;
$L__BB0_3:
	and.b64  	%rd4, %rd32, 3;
	setp.eq.s64 	%p3, %rd4, 0;
	@%p3 bra 	$L__BB0_42;
	mul.wide.u32 	%rd21, %r618, 3200;
	add.s64 	%rd5, %rd22, %rd21;
	cvt.u32.u64 	%r3, %rd4;
	mov.b32 	%r619, 0;
$L__BB0_5:
	mov.b32 	%r632, 0;
	mov.u32 	%r633, %r632;
	mov.u32 	%r634, %r632;
	mov.u32 	%r635, %r632;
	mov.u32 	%r636, %r632;
	mov.u32 	%r625, %r632;
$L__BB0_6:
	mul.wide.u32 	%rd23, %r625, 4;
	add.s64 	%rd24, %rd2, %rd23;
	ld.global.u32 	%r11, [%rd24+4];
	shl.b32 	%r12, %r625, 5;
	mov.b32 	%r631, 0;
$L__BB0_7:
	.pragma "nounroll";
	shr.u32 	%r381, %r11, %r631;
	and.b32  	%r382, %r381, 1;
	setp.eq.b32 	%p4, %r382, 1;
	not.pred 	%p5, %p4;
	add.s32 	%r383, %r12, %r631;
	mul.lo.s32 	%r384, %r383, 5;
	mul.wide.u32 	%rd25, %r384, 4;
	add.s64 	%rd6, %rd5, %rd25;
	@%p5 bra 	$L__BB0_9;
	ld.global.u32 	%r385, [%rd6];
	xor.b32  	%r636, %r636, %r385;
	ld.global.u32 	%r386, [%rd6+4];
	xor.b32  	%r635, %r635, %r386;
	ld.global.u32 	%r387, [%rd6+8];
	xor.b32  	%r634, %r634, %r387;
	ld.global.u32 	%r388, [%rd6+12];
	xor.b32  	%r633, %r633, %r388;
	ld.global.u32 	%r389, [%rd6+16];
	xor.b32  	%r632, %r632, %r389;
$L__BB0_9:
	and.b32  	%r391, %r381, 2;
	setp.eq.s32 	%p6, %r391, 0;
	@%p6 bra 	$L__BB0_11;
	ld.global.u32 	%r392, [%rd6+20];
	xor.b32  	%r636, %r636, %r392;
	ld.global.u32 	%r393, [%rd6+24];
	xor.b32  	%r635, %r635, %r393;
	ld.global.u32 	%r394, [%rd6+28];
	xor.b32  	%r634, %r634, %r394;
	ld.global.u32 	%r395, [%rd6+32];
	xor.b32  	%r633, %r633, %r395;
	ld.global.u32 	%r396, [%rd6+36];
	xor.b32  	%r632, %r632, %r396;
$L__BB0_11:
	and.b32  	%r398, %r381, 4;
	setp.eq.s32 	%p7, %r398, 0;
	@%p7 bra 	$L__BB0_13;
	ld.global.u32 	%r399, [%rd6+40];
	xor.b32  	%r636, %r636, %r399;
	ld.global.u32 	%r400, [%rd6+44];
	xor.b32  	%r635, %r635, %r400;
	ld.global.u32 	%r401, [%rd6+48];
	xor.b32  	%r634, %r634, %r401;
	ld.global.u32 	%r402, [%rd6+52];
	xor.b32  	%r633, %r633, %r402;
	ld.global.u32 	%r403, [%rd6+56];
	xor.b32  	%r632, %r632, %r403;
$L__BB0_13:
	and.b32  	%r405, %r381, 8;
	setp.eq.s32 	%p8, %r405, 0;
	@%p8 bra 	$L__BB0_15;
	ld.global.u32 	%r406, [%rd6+60];
	xor.b32  	%r636, %r636, %r406;
	ld.global.u32 	%r407, [%rd6+64];
	xor.b32  	%r635, %r635, %r407;
	ld.global.u32 	%r408, [%rd6+68];
	xor.b32  	%r634, %r634, %r408;
	ld.global.u32 	%r409, [%rd6+72];
	xor.b32  	%r633, %r633, %r409;
	ld.global.u32 	%r410, [%rd6+76];
	xor.b32  	%r632, %r632, %r410;
$L__BB0_15:
	and.b32  	%r412, %r381, 16;
	setp.eq.s32 	%p9, %r412, 0;
	@%p9 bra 	$L__BB0_17;
	ld.global.u32 	%r413, [%rd6+80];
	xor.b32  	%r636, %r636, %r413;
	ld.global.u32 	%r414, [%rd6+84];
	xor.b32  	%r635, %r635, %r414;
	ld.global.u32 	%r415, [%rd6+88];
	xor.b32  	%r634, %r634, %r415;
	ld.global.u32 	%r416, [%rd6+92];
	xor.b32  	%r633, %r633, %r416;
	ld.global.u32 	%r417, [%rd6+96];
	xor.b32  	%r632, %r632, %r417;
$L__BB0_17:
	and.b32  	%r419, %r381, 32;
	setp.eq.s32 	%p10, %r419, 0;
	@%p10 bra 	$L__BB0_19;
	ld.global.u32 	%r420, [%rd6+100];
	xor.b32  	%r636, %r636, %r420;
	ld.global.u32 	%r421, [%rd6+104];
	xor.b32  	%r635, %r635, %r421;
	ld.global.u32 	%r422, [%rd6+108];
	xor.b32  	%r634, %r634, %r422;
	ld.global.u32 	%r423, [%rd6+112];
	xor.b32  	%r633, %r633, %r423;
	ld.global.u32 	%r424, [%rd6+116];
	xor.b32  	%r632, %r632, %r424;
$L__BB0_19:
	and.b32  	%r426, %r381, 64;
	setp.eq.s32 	%p11, %r426, 0;
	@%p11 bra 	$L__BB0_21;
	ld.global.u32 	%r427, [%rd6+120];
	xor.b32  	%r636, %r636, %r427;
	ld.global.u32 	%r428, [%rd6+124];
	xor.b32  	%r635, %r635, %r428;
	ld.global.u32 	%r429, [%rd6+128];
	xor.b32  	%r634, %r634, %r429;
	ld.global.u32 	%r430, [%rd6+132];
	xor.b32  	%r633, %r633, %r430;
	ld.global.u32 	%r431, [%rd6+136];
	xor.b32  	%r632, %r632, %r431;
$L__BB0_21:
	and.b32  	%r433, %r381, 128;
	setp.eq.s32 	%p12, %r433, 0;
	@%p12 bra 	$L__BB0_23;
	ld.global.u32 	%r434, [%rd6+140];
	xor.b32  	%r636, %r636, %r434;
	ld.global.u32 	%r435, [%rd6+144];
	xor.b32  	%r635, %r635, %r435;
	ld.global.u32 	%r436, [%rd6+148];
	xor.b32  	%r634, %r634, %r436;
	ld.global.u32 	%r437, [%rd6+152];
	xor.b32  	%r633, %r633, %r437;
	ld.global.u32 	%r438, [%rd6+156];
	xor.b32  	%r632, %r632, %r438;
$L__BB0_23:
	and.b32  	%r440, %r381, 256;
	setp.eq.s32 	%p13, %r440, 0;
	@%p13 bra 	$L__BB0_25;
	ld.global.u32 	%r441, [%rd6+160];
	xor.b32  	%r636, %r636, %r441;
	ld.global.u32 	%r442, [%rd6+164];
	xor.b32  	%r635, %r635, %r442;
	ld.global.u32 	%r443, [%rd6+168];
	xor.b32  	%r634, %r634, %r443;
	ld.global.u32 	%r444, [%rd6+172];
	xor.b32  	%r633, %r633, %r444;
	ld.global.u32 	%r445, [%rd6+176];
	xor.b32  	%r632, %r632, %r445;
$L__BB0_25:
	and.b32  	%r447, %r381, 512;
	setp.eq.s32 	%p14, %r447, 0;
	@%p14 bra 	$L__BB0_27;
	ld.global.u32 	%r448, [%rd6+180];
	xor.b32  	%r636, %r636, %r448;
	ld.global.u32 	%r449, [%rd6+184];
	xor.b32  	%r635, %r635, %r449;
	ld.global.u32 	%r450, [%rd6+188];
	xor.b32  	%r634, %r634, %r450;
	ld.global.u32 	%r451, [%rd6+192];
	xor.b32  	%r633, %r633, %r451;
	ld.global.u32 	%r452, [%rd6+196];
	xor.b32  	%r632, %r632, %r452;
$L__BB0_27:
	and.b32  	%r454, %r381, 1024;
	setp.eq.s32 	%p15, %r454, 0;
	@%p15 bra 	$L__BB0_29;
	ld.global.u32 	%r455, [%rd6+200];
	xor.b32  	%r636, %r636, %r455;
	ld.global.u32 	%r456, [%rd6+204];
	xor.b32  	%r635, %r635, %r456;
	ld.global.u32 	%r457, [%rd6+208];
	xor.b32  	%r634, %r634, %r457;
	ld.global.u32 	%r458, [%rd6+212];
	xor.b32  	%r633, %r633, %r458;
	ld.global.u32 	%r459, [%rd6+216];
	xor.b32  	%r632, %r632, %r459;
$L__BB0_29:
	and.b32  	%r461, %r381, 2048;
	setp.eq.s32 	%p16, %r461, 0;
	@%p16 bra 	$L__BB0_31;
	ld.global.u32 	%r462, [%rd6+220];
	xor.b32  	%r636, %r636, %r462;
	ld.global.u32 	%r463, [%rd6+224];
	xor.b32  	%r635, %r635, %r463;
	ld.global.u32 	%r464, [%rd6+228];
	xor.b32  	%r634, %r634, %r464;
	ld.global.u32 	%r465, [%rd6+232];
	xor.b32  	%r633, %r633, %r465;
	ld.global.u32 	%r466, [%rd6+236];
	xor.b32  	%r632, %r632, %r466;
$L__BB0_31:
	and.b32  	%r468, %r381, 4096;
	setp.eq.s32 	%p17, %r468, 0;
	@%p17 bra 	$L__BB0_33;
	ld.global.u32 	%r469, [%rd6+240];
	xor.b32  	%r636, %r636, %r469;
	ld.global.u32 	%r470, [%rd6+244];
	xor.b32  	%r635, %r635, %r470;
	ld.global.u32 	%r471, [%rd6+248];
	xor.b32  	%r634, %r634, %r471;
	ld.global.u32 	%r472, [%rd6+252];
	xor.b32  	%r633, %r633, %r472;
	ld.global.u32 	%r473, [%rd6+256];
	xor.b32  	%r632, %r632, %r473;
$L__BB0_33:
	and.b32  	%r475, %r381, 8192;
	setp.eq.s32 	%p18, %r475, 0;
	@%p18 bra 	$L__BB0_35;
	ld.global.u32 	%r476, [%rd6+260];
	xor.b32  	%r636, %r636, %r476;
	ld.global.u32 	%r477, [%rd6+264];
	xor.b32  	%r635, %r635, %r477;
	ld.global.u32 	%r478, [%rd6+268];
	xor.b32  	%r634, %r634, %r478;
	ld.global.u32 	%r479, [%rd6+272];
	xor.b32  	%r633, %r633, %r479;
	ld.global.u32 	%r480, [%rd6+276];
	xor.b32  	%r632, %r632, %r480;
$L__BB0_35:
	and.b32  	%r482, %r381, 16384;
	setp.eq.s32 	%p19, %r482, 0;
	@%p19 bra 	$L__BB0_37;
	ld.global.u32 	%r483, [%rd6+280];
	xor.b32  	%r636, %r636, %r483;
	ld.global.u32 	%r484, [%rd6+284];
	xor.b32  	%r635, %r635, %r484;
	ld.global.u32 	%r485, [%rd6+288];
	xor.b32  	%r634, %r634, %r485;
	ld.global.u32 	%r486, [%rd6+292];
	xor.b32  	%r633, %r633, %r486;
	ld.global.u32 	%r487, [%rd6+296];
	xor.b32  	%r632, %r632, %r487;
$L__BB0_37:
	and.b32  	%r489, %r381, 32768;
	setp.eq.s32 	%p20, %r489, 0;
	@%p20 bra 	$L__BB0_39;
	ld.global.u32 	%r490, [%rd6+300];
	xor.b32  	%r636, %r636, %r490;
	ld.global.u32 	%r491, [%rd6+304];
	xor.b32  	%r635, %r635, %r491;
	ld.global.u32 	%r492, [%rd6+308];
	xor.b32  	%r634, %r634, %r492;
	ld.global.u32 	%r493, [%rd6+312];
	xor.b32  	%r633, %r633, %r493;
	ld.global.u32 	%r494, [%rd6+316];
	xor.b32  	%r632, %r632, %r494;
$L__BB0_39:
	add.s32 	%r631, %r631, 16;
	setp.ne.s32 	%p21, %r631, 32;
	@%p21 bra 	$L__BB0_7;
	mad.lo.s32 	%r495, %r625, -31, %r12;
	add.s32 	%r625, %r495, 1;
	setp.ne.s32 	%p22, %r625, 5;
	@%p22 bra 	$L__BB0_6;
	st.global.u32 	[%rd2+4], %r636;
	st.global.u32 	[%rd2+8], %r635;
	st.global.u32 	[%rd2+12], %r634;
	st.global.u32 	[%rd2+16], %r633;
	st.global.u32 	[%rd2+20], %r632;
	add.s32 	%r619, %r619, 1;
	setp.lt.u32 	%p23, %r619, %r3;
	@%p23 bra 	$L__BB0_5;
$L__BB0_42:
	shr.u64 	%rd7, %rd32, 2;
	add.s32 	%r618, %r618, 1;
	setp.lt.u64 	%p24, %rd32, 4;
	mov.u64 	%rd32, %rd7;
	@%p24 bra 	$L__BB0_43;
	bra.uni 	$L__BB0_3;
$L__BB0_43:
	setp.eq.s64 	%p25, %rd15, 0;
	@%p25 bra 	$L__BB0_85;
	mov.b32 	%r712, 0;
	mov.u64 	%rd27, precalc_xorwow_offset_matrix;
	mov.u64 	%rd33, %rd15;
$L__BB0_45:
	and.b64  	%rd9, %rd33, 3;
	setp.eq.s64 	%p26, %rd9, 0;
	@%p26 bra 	$L__BB0_84;
	mul.wide.u32 	%rd26, %r712, 3200;
	add.s64 	%rd10, %rd27, %rd26;
	cvt.u32.u64 	%r184, %rd9;
	mov.b32 	%r713, 0;
$L__BB0_47:
	mov.b32 	%r726, 0;
	mov.u32 	%r727, %r726;
	mov.u32 	%r728, %r726;
	mov.u32 	%r729, %r726;
	mov.u32 	%r730, %r726;
	mov.u32 	%r719, %r726;
$L__BB0_48:
	mul.wide.u32 	%rd28, %r719, 4;
	add.s64 	%rd29, %rd2, %rd28;
	ld.global.u32 	%r192, [%rd29+4];
	shl.b32 	%r193, %r719, 5;
	mov.b32 	%r725, 0;
$L__BB0_49:
	.pragma "nounroll";
	shr.u32 	%r500, %r192, %r725;
	and.b32  	%r501, %r500, 1;
	setp.eq.b32 	%p27, %r501, 1;
	not.pred 	%p28, %p27;
	add.s32 	%r502, %r193, %r725;
	mul.lo.s32 	%r503, %r502, 5;
	mul.wide.u32 	%rd30, %r503, 4;
	add.s64 	%rd11, %rd10, %rd30;
	@%p28 bra 	$L__BB0_51;
	ld.global.u32 	%r504, [%rd11];
	xor.b32  	%r730, %r730, %r504;
	ld.global.u32 	%r505, [%rd11+4];
	xor.b32  	%r729, %r729, %r505;
	ld.global.u32 	%r506, [%rd11+8];
	xor.b32  	%r728, %r728, %r506;
	ld.global.u32 	%r507, [%rd11+12];
	xor.b32  	%r727, %r727, %r507;
	ld.global.u32 	%r508, [%rd11+16];
	xor.b32  	%r726, %r726, %r508;
$L__BB0_51:
	and.b32  	%r510, %r500, 2;
	setp.eq.s32 	%p29, %r510, 0;
	@%p29 bra 	$L__BB0_53;
	ld.global.u32 	%r511, [%rd11+20];
	xor.b32  	%r730, %r730, %r511;
	ld.global.u32 	%r512, [%rd11+24];
	xor.b32  	%r729, %r729, %r512;
	ld.global.u32 	%r513, [%rd11+28];
	xor.b32  	%r728, %r728, %r513;
	ld.global.u32 	%r514, [%rd11+32];
	xor.b32  	%r727, %r727, %r514;
	ld.global.u32 	%r515, [%rd11+36];
	xor.b32  	%r726, %r726, %r515;
$L__BB0_53:
	and.b32  	%r517, %r500, 4;
	setp.eq.s32 	%p30, %r517, 0;
	@%p30 bra 	$L__BB0_55;
	ld.global.u32 	%r518, [%rd11+40];
	xor.b32  	%r730, %r730, %r518;
	ld.global.u32 	%r519, [%rd11+44];
	xor.b32  	%r729, %r729, %r519;
	ld.global.u32 	%r520, [%rd11+48];
	xor.b32  	%r728, %r728, %r520;
	ld.global.u32 	%r521, [%rd11+52];
	xor.b32  	%r727, %r727, %r521;
	ld.global.u32 	%r522, [%rd11+56];
	xor.b32  	%r726, %r726, %r522;
$L__BB0_55:
	and.b32  	%r524, %r500, 8;
	setp.eq.s32 	%p31, %r524, 0;
	@%p31 bra 	$L__BB0_57;
	ld.global.u32 	%r525, [%rd11+60];
	xor.b32  	%r730, %r730, %r525;
	ld.global.u32 	%r526, [%rd11+64];
	xor.b32  	%r729, %r729, %r526;
	ld.global.u32 	%r527, [%rd11+68];
	xor.b32  	%r728, %r728, %r527;
	ld.global.u32 	%r528, [%rd11+72];
	xor.b32  	%r727, %r727, %r528;
	ld.global.u32 	%r529, [%rd11+76];
	xor.b32  	%r726, %r726, %r529;
$L__BB0_57:
	and.b32  	%r531, %r500, 16;
	setp.eq.s32 	%p32, %r531, 0;
	@%p32 bra 	$L__BB0_59;
	ld.global.u32 	%r532, [%rd11+80];
	xor.b32  	%r730, %r730, %r532;
	ld.global.u32 	%r533, [%rd11+84];
	xor.b32  	%r729, %r729, %r533;
	ld.global.u32 	%r534, [%rd11+88];
	xor.b32  	%r728, %r728, %r534;
	ld.global.u32 	%r535, [%rd11+92];
	xor.b32  	%r727, %r727, %r535;
	ld.global.u32 	%r536, [%rd11+96];
	xor.b32  	%r726, %r726, %r536;
$L__BB0_59:
	and.b32  	%r538, %r500, 32;
	setp.eq.s32 	%p33, %r538, 0;
	@%p33 bra 	$L__BB0_61;
	ld.global.u32 	%r539, [%rd11+100];
	xor.b32  	%r730, %r730, %r539;
	ld.global.u32 	%r540, [%rd11+104];
	xor.b32  	%r729, %r729, %r540;
	ld.global.u32 	%r541, [%rd11+108];
	xor.b32  	%r728, %r728, %r541;
	ld.global.u32 	%r542, [%rd11+112];
	xor.b32  	%r727, %r727, %r542;
	ld.global.u32 	%r543, [%rd11+116];
	xor.b32  	%r726, %r726, %r543;
$L__BB0_61:
	and.b32  	%r545, %r500, 64;
	setp.eq.s32 	%p34, %r545, 0;
	@%p34 bra 	$L__BB0_63;
	ld.global.u32 	%r546, [%rd11+120];
	xor.b32  	%r730, %r730, %r546;
	ld.global.u32 	%r547, [%rd11+124];
	xor.b32  	%r729, %r729, %r547;
	ld.global.u32 	%r548, [%rd11+128];
	xor.b32  	%r728, %r728, %r548;
	ld.global.u32 	%r549, [%rd11+132];
	xor.b32  	%r727, %r727, %r549;
	ld.global.u32 	%r550, [%rd11+136];
	xor.b32  	%r726, %r726, %r550;
$L__BB0_63:
	and.b32  	%r552, %r500, 128;
	setp.eq.s32 	%p35, %r552, 0;
	@%p35 bra 	$L__BB0_65;
	ld.global.u32 	%r553, [%rd11+140];
	xor.b32  	%r730, %r730, %r553;
	ld.global.u32 	%r554, [%rd11+144];
	xor.b32  	%r729, %r729, %r554;
	ld.global.u32 	%r555, [%rd11+148];
	xor.b32  	%r728, %r728, %r555;
	ld.global.u32 	%r556, [%rd11+152];
	xor.b32  	%r727, %r727, %r556;
	ld.global.u32 	%r557, [%rd11+156];
	xor.b32  	%r726, %r726, %r557;
$L__BB0_65:
	and.b32  	%r559, %r500, 256;
	setp.eq.s32 	%p36, %r559, 0;
	@%p36 bra 	$L__BB0_67;
	ld.global.u32 	%r560, [%rd11+160];
	xor.b32  	%r730, %r730, %r560;
	ld.global.u32 	%r561, [%rd11+164];
	xor.b32  	%r729, %r729, %r561;
	ld.global.u32 	%r562, [%rd11+168];
	xor.b32  	%r728, %r728, %r562;
	ld.global.u32 	%r563, [%rd11+172];
	xor.b32  	%r727, %r727, %r563;
	ld.global.u32 	%r564, [%rd11+176];
	xor.b32  	%r726, %r726, %r564;
$L__BB0_67:
	and.b32  	%r566, %r500, 512;
	setp.eq.s32 	%p37, %r566, 0;
	@%p37 bra 	$L__BB0_69;
	ld.global.u32 	%r567, [%rd11+180];
	xor.b32  	%r730, %r730, %r567;
	ld.global.u32 	%r568, [%rd11+184];
	xor.b32  	%r729, %r729, %r568;
	ld.global.u32 	%r569, [%rd11+188];
	xor.b32  	%r728, %r728, %r569;
	ld.global.u32 	%r570, [%rd11+192];
	xor.b32  	%r727, %r727, %r570;
	ld.global.u32 	%r571, [%rd11+196];
	xor.b32  	%r726, %r726, %r571;
$L__BB0_69:
	and.b32  	%r573, %r500, 1024;
	setp.eq.s32 	%p38, %r573, 0;
	@%p38 bra 	$L__BB0_71;
	ld.global.u32 	%r574, [%rd11+200];
	xor.b32  	%r730, %r730, %r574;
	ld.global.u32 	%r575, [%rd11+204];
	xor.b32  	%r729, %r729, %r575;
	ld.global.u32 	%r576, [%rd11+208];
	xor.b32  	%r728, %r728, %r576;
	ld.global.u32 	%r577, [%rd11+212];
	xor.b32  	%r727, %r727, %r577;
	ld.global.u32 	%r578, [%rd11+216];
	xor.b32  	%r726, %r726, %r578;
$L__BB0_71:
	and.b32  	%r580, %r500, 2048;
	setp.eq.s32 	%p39, %r580, 0;
	@%p39 bra 	$L__BB0_73;
	ld.global.u32 	%r581, [%rd11+220];
	xor.b32  	%r730, %r730, %r581;
	ld.global.u32 	%r582, [%rd11+224];
	xor.b32  	%r729, %r729, %r582;
	ld.global.u32 	%r583, [%rd11+228];
	xor.b32  	%r728, %r728, %r583;
	ld.global.u32 	%r584, [%rd11+232];
	xor.b32  	%r727, %r727, %r584;
	ld.global.u32 	%r585, [%rd11+236];
	xor.b32  	%r726, %r726, %r585;
$L__BB0_73:
	and.b32  	%r587, %r500, 4096;
	setp.eq.s32 	%p40, %r587, 0;
	@%p40 bra 	$L__BB0_75;
	ld.global.u32 	%r588, [%rd11+240];
	xor.b32  	%r730, %r730, %r588;
	ld.global.u32 	%r589, [%rd11+244];
	xor.b32  	%r729, %r729, %r589;
	ld.global.u32 	%r590, [%rd11+248];
	xor.b32  	%r728, %r728, %r590;
	ld.global.u32 	%r591, [%rd11+252];
	xor.b32  	%r727, %r727, %r591;
	ld.global.u32 	%r592, [%rd11+256];
	xor.b32  	%r726, %r726, %r592;
$L__BB0_75:
	and.b32  	%r594, %r500, 8192;
	setp.eq.s32 	%p41, %r594, 0;
	@%p41 bra 	$L__BB0_77;
	ld.global.u32 	%r595, [%rd11+260];
	xor.b32  	%r730, %r730, %r595;
	ld.global.u32 	%r596, [%rd11+264];
	xor.b32  	%r729, %r729, %r596;
	ld.global.u32 	%r597, [%rd11+268];
	xor.b32  	%r728, %r728, %r597;
	ld.global.u32 	%r598, [%rd11+272];
	xor.b32  	%r727, %r727, %r598;
	ld.global.u32 	%r599, [%rd11+276];
	xor.b32  	%r726, %r726, %r599;
$L__BB0_77:
	and.b32  	%r601, %r500, 16384;
	setp.eq.s32 	%p42, %r601, 0;
	@%p42 bra 	$L__BB0_79;
	ld.global.u32 	%r602, [%rd11+280];
	xor.b32  	%r730, %r730, %r602;
	ld.global.u32 	%r603, [%rd11+284];
	xor.b32  	%r729, %r729, %r603;
	ld.global.u32 	%r604, [%rd11+288];
	xor.b32  	%r728, %r728, %r604;
	ld.global.u32 	%r605, [%rd11+292];
	xor.b32  	%r727, %r727, %r605;
	ld.global.u32 	%r606, [%rd11+296];
	xor.b32  	%r726, %r726, %r606;
$L__BB0_79:
	and.b32  	%r608, %r500, 32768;
	setp.eq.s32 	%p43, %r608, 0;
	@%p43 bra 	$L__BB0_81;
	ld.global.u32 	%r609, [%rd11+300];
	xor.b32  	%r730, %r730, %r609;
	ld.global.u32 	%r610, [%rd11+304];
	xor.b32  	%r729, %r729, %r610;
	ld.global.u32 	%r611, [%rd11+308];
	xor.b32  	%r728, %r728, %r611;
	ld.global.u32 	%r612, [%rd11+312];
	xor.b32  	%r727, %r727, %r612;
	ld.global.u32 	%r613, [%rd11+316];
	xor.b32  	%r726, %r726, %r613;
$L__BB0_81:
	add.s32 	%r725, %r725, 16;
	setp.ne.s32 	%p44, %r725, 32;
	@%p44 bra 	$L__BB0_49;
	mad.lo.s32 	%r614, %r719, -31, %r193;
	add.s32 	%r719, %r614, 1;
	setp.ne.s32 	%p45, %r719, 5;
	@%p45 bra 	$L__BB0_48;
	st.global.u32 	[%rd2+4], %r730;
	st.global.u32 	[%rd2+8], %r729;
	st.global.u32 	[%rd2+12], %r728;
	st.global.u32 	[%rd2+16], %r727;
	st.global.u32 	[%rd2+20], %r726;
	add.s32 	%r713, %r713, 1;
	setp.lt.u32 	%p46, %r713, %r184;
	@%p46 bra 	$L__BB0_47;
$L__BB0_84:
	shr.u64 	%rd12, %rd33, 2;
	add.s32 	%r712, %r712, 1;
	setp.gt.u64 	%p47, %rd33, 3;
	mov.u64 	%rd33, %rd12;
	@%p47 bra 	$L__BB0_45;
$L__BB0_85:
	cvt.u32.u64 	%r615, %rd15;
	mad.lo.s32 	%r616, %r615, 362437, %r1;
	st.global.u32 	[%rd2], %r616;
	mov.b32 	%r617, 0;
	st.global.v2.u32 	[%rd2+24], {%r617, %r617};
	st.global.u32 	[%rd2+32], %r617;
	mov.b64 	%rd31, 0;
	st.global.u64 	[%rd2+40], %rd31;
$L__BB0_86:
	ret;

}
	// .globl	skip_ahead_sequence_xorwow
.visible .entry skip_ahead_sequence_xorwow(
	.param .u64 .ptr .align 1 skip_ahead_sequence_xorwow_param_0,
	.param .u64 skip_ahead_sequence_xorwow_param_1,
	.param .u64 skip_ahead_sequence_xorwow_param_2
)
{
	.reg .pred 	%p<26>;
	.reg .b32 	%r<399>;
	.reg .b64 	%rd<19>;

	ld.param.u64 	%rd8, [skip_ahead_sequence_xorwow_param_0];
	ld.param.u64 	%rd10, [skip_ahead_sequence_xorwow_param_1];
	ld.param.u64 	%rd18, [skip_ahead_sequence_xorwow_param_2];
	mov.u32 	%r182, %ctaid.x;
	mov.u32 	%r183, %ntid.x;
	mov.u32 	%r184, %tid.x;
	mad.lo.s32 	%r185, %r182, %r183, %r184;
	cvt.u64.u32 	%rd1, %r185;
	setp.le.u64 	%p1, %rd10, %rd1;
	setp.eq.s64 	%p2, %rd18, 0;
	or.pred  	%p3, %p1, %p2;
	@%p3 bra 	$L__BB1_42;
	cvta.to.global.u64 	%rd11, %rd8;
	mad.lo.s64 	%rd12, %rd1, 48, %rd11;
	add.s64 	%rd2, %rd12, 4;
	mov.b32 	%r305, 0;
$L__BB1_2:
	and.b64  	%rd4, %rd18, 3;
	setp.eq.s64 	%p4, %rd4, 0;
	@%p4 bra 	$L__BB1_41;
	mul.wide.u32 	%rd13, %r305, 3200;
	mov.u64 	%rd14, precalc_xorwow_matrix;
	add.s64 	%rd5, %rd14, %rd13;
	cvt.u32.u64 	%r2, %rd4;
	mov.b32 	%r306, 0;
$L__BB1_4:
	mov.b32 	%r319, 0;
	mov.u32 	%r320, %r319;
	mov.u32 	%r321, %r319;
	mov.u32 	%r322, %r319;
	mov.u32 	%r323, %r319;
	mov.u32 	%r312, %r319;
$L__BB1_5:
	mul.wide.u32 	%rd15, %r312, 4;
	add.s64 	%rd16, %rd2, %rd15;
	ld.global.u32 	%r10, [%rd16];
	shl.b32 	%r11, %r312, 5;
	mov.b32 	%r318, 0;
$L__BB1_6:
	.pragma "nounroll";
	shr.u32 	%r190, %r10, %r318;
	and.b32  	%r191, %r190, 1;
	setp.eq.b32 	%p5, %r191, 1;
	not.pred 	%p6, %p5;
	add.s32 	%r192, %r11, %r318;
	mul.lo.s32 	%r193, %r192, 5;
	mul.wide.u32 	%rd17, %r193, 4;
	add.s64 	%rd6, %rd5, %rd17;
	@%p6 bra 	$L__BB1_8;
	ld.global.u32 	%r194, [%rd6];
	xor.b32  	%r323, %r323, %r194;
	ld.global.u32 	%r195, [%rd6+4];
	xor.b32  	%r322, %r322, %r195;
	ld.global.u32 	%r196, [%rd6+8];
	xor.b32  	%r321, %r321, %r196;
	ld.global.u32 	%r197, [%rd6+12];
	xor.b32  	%r320, %r320, %r197;
	ld.global.u32 	%r198, [%rd6+16];
	xor.b32  	%r319, %r319, %r198;
$L__BB1_8:
	and.b32  	%r200, %r190, 2;
	setp.eq.s32 	%p7, %r200, 0;
	@%p7 bra 	$L__BB1_10;
	ld.global.u32 	%r201, [%rd6+20];
	xor.b32  	%r323, %r323, %r201;
	ld.global.u32 	%r202, [%rd6+24];
	xor.b32  	%r322, %r322, %r202;
	ld.global.u32 	%r203, [%rd6+28];
	xor.b32  	%r321, %r321, %r203;
	ld.global.u32 	%r204, [%rd6+32];
	xor.b32  	%r320, %r320, %r204;
	ld.global.u32 	%r205, [%rd6+36];
	xor.b32  	%r319, %r319, %r205;
$L__BB1_10:
	and.b32  	%r207, %r190, 4;
	setp.eq.s32 	%p8, %r207, 0;
	@%p8 bra 	$L__BB1_12;
	ld.global.u32 	%r208, [%rd6+40];
	xor.b32  	%r323, %r323, %r208;
	ld.global.u32 	%r209, [%rd6+44];
	xor.b32  	%r322, %r322, %r209;
	ld.global.u32 	%r210, [%rd6+48];
	xor.b32  	%r321, %r321, %r210;
	ld.global.u32 	%r211, [%rd6+52];
	xor.b32  	%r320, %r320, %r211;
	ld.global.u32 	%r212, [%rd6+56];
	xor.b32  	%r319, %r319, %r212;
$L__BB1_12:
	and.b32  	%r214, %r190, 8;
	setp.eq.s32 	%p9, %r214, 0;
	@%p9 bra 	$L__BB1_14;
	ld.global.u32 	%r215, [%rd6+60];
	xor.b32  	%r323, %r323, %r215;
	ld.global.u32 	%r216, [%rd6+64];
	xor.b32  	%r322, %r322, %r216;
	ld.global.u32 	%r217, [%rd6+68];
	xor.b32  	%r321, %r321, %r217;
	ld.global.u32 	%r218, [%rd6+72];
	xor.b32  	%r320, %r320, %r218;
	ld.global.u32 	%r219, [%rd6+76];
	xor.b32  	%r319, %r319, %r219;
$L__BB1_14:
	and.b32  	%r221, %r190, 16;
	setp.eq.s32 	%p10, %r221, 0;
	@%p10 bra 	$L__BB1_16;
	ld.global.u32 	%r222, [%rd6+80];
	xor.b32  	%r323, %r323, %r222;
	ld.global.u32 	%r223, [%rd6+84];
	xor.b32  	%r322, %r322, %r223;
	ld.global.u32 	%r224, [%rd6+88];
	xor.b32  	%r321, %r321, %r224;
	ld.global.u32 	%r225, [%rd6+92];
	xor.b32  	%r320, %r320, %r225;
	ld.global.u32 	%r226, [%rd6+96];
	xor.b32  	%r319, %r319, %r226;
$L__BB1_16:
	and.b32  	%r228, %r190, 32;
	setp.eq.s32 	%p11, %r228, 0;
	@%p11 bra 	$L__BB1_18;
	ld.global.u32 	%r229, [%rd6+100];
	xor.b32  	%r323, %r323, %r229;
	ld.global.u32 	%r230, [%rd6+104];
	xor.b32  	%r322, %r322, %r230;
	ld.global.u32 	%r231, [%rd6+108];
	xor.b32  	%r321, %r321, %r231;
	ld.global.u32 	%r232, [%rd6+112];
	xor.b32  	%r320, %r320, %r232;
	ld.global.u32 	%r233, [%rd6+116];
	xor.b32  	%r319, %r319, %r233;
$L__BB1_18:
	and.b32  	%r235, %r190, 64;
	setp.eq.s32 	%p12, %r235, 0;
	@%p12 bra 	$L__BB1_20;
	ld.global.u32 	%r236, [%rd6+120];
	xor.b32  	%r323, %r323, %r236;
	ld.global.u32 	%r237, [%rd6+124];
	xor.b32  	%r322, %r322, %r237;
	ld.global.u32 	%r238, [%rd6+128];
	xor.b32  	%r321, %r321, %r238;
	ld.global.u32 	%r239, [%rd6+132];
	xor.b32  	%r320, %r320, %r239;
	ld.global.u32 	%r240, [%rd6+136];
	xor.b32  	%r319, %r319, %r240;
$L__BB1_20:
	and.b32  	%r242, %r190, 128;
	setp.eq.s32 	%p13, %r242, 0;
	@%p13 bra 	$L__BB1_22;
	ld.global.u32 	%r243, [%rd6+140];
	xor.b32  	%r323, %r323, %r243;
	ld.global.u32 	%r244, [%rd6+144];
	xor.b32  	%r322, %r322, %r244;
	ld.global.u32 	%r245, [%rd6+148];
	xor.b32  	%r321, %r321, %r245;
	ld.global.u32 	%r246, [%rd6+152];
	xor.b32  	%r320, %r320, %r246;
	ld.global.u32 	%r247, [%rd6+156];
	xor.b32  	%r319, %r319, %r247;
$L__BB1_22:
	and.b32  	%r249, %r190, 256;
	setp.eq.s32 	%p14, %r249, 0;
	@%p14 bra 	$L__BB1_24;
	ld.global.u32 	%r250, [%rd6+160];
	xor.b32  	%r323, %r323, %r250;
	ld.global.u32 	%r251, [%rd6+164];
	xor.b32  	%r322, %r322, %r251;
	ld.global.u32 	%r252, [%rd6+168];
	xor.b32  	%r321, %r321, %r252;
	ld.global.u32 	%r253, [%rd6+172];
	xor.b32  	%r320, %r320, %r253;
	ld.global.u32 	%r254, [%rd6+176];
	xor.b32  	%r319, %r319, %r254;
$L__BB1_24:
	and.b32  	%r256, %r190, 512;
	setp.eq.s32 	%p15, %r256, 0;
	@%p15 bra 	$L__BB1_26;
	ld.global.u32 	%r257, [%rd6+180];
	xor.b32  	%r323, %r323, %r257;
	ld.global.u32 	%r258, [%rd6+184];
	xor.b32  	%r322, %r322, %r258;
	ld.global.u32 	%r259, [%rd6+188];
	xor.b32  	%r321, %r321, %r259;
	ld.global.u32 	%r260, [%rd6+192];
	xor.b32  	%r320, %r320, %r260;
	ld.global.u32 	%r261, [%rd6+196];
	xor.b32  	%r319, %r319, %r261;
$L__BB1_26:
	and.b32  	%r263, %r190, 1024;
	setp.eq.s32 	%p16, %r263, 0;
	@%p16 bra 	$L__BB1_28;
	ld.global.u32 	%r264, [%rd6+200];
	xor.b32  	%r323, %r323, %r264;
	ld.global.u32 	%r265, [%rd6+204];
	xor.b32  	%r322, %r322, %r265;
	ld.global.u32 	%r266, [%rd6+208];
	xor.b32  	%r321, %r321, %r266;
	ld.global.u32 	%r267, [%rd6+212];
	xor.b32  	%r320, %r320, %r267;
	ld.global.u32 	%r268, [%rd6+216];
	xor.b32  	%r319, %r319, %r268;
$L__BB1_28:
	and.b32  	%r270, %r190, 2048;
	setp.eq.s32 	%p17, %r270, 0;
	@%p17 bra 	$L__BB1_30;
	ld.global.u32 	%r271, [%rd6+220];
	xor.b32  	%r323, %r323, %r271;
	ld.global.u32 	%r272, [%rd6+224];
	xor.b32  	%r322, %r322, %r272;
	ld.global.u32 	%r273, [%rd6+228];
	xor.b32  	%r321, %r321, %r273;
	ld.global.u32 	%r274, [%rd6+232];
	xor.b32  	%r320, %r320, %r274;
	ld.global.u32 	%r275, [%rd6+236];
	xor.b32  	%r319, %r319, %r275;
$L__BB1_30:
	and.b32  	%r277, %r190, 4096;
	setp.eq.s32 	%p18, %r277, 0;
	@%p18 bra 	$L__BB1_32;
	ld.global.u32 	%r278, [%rd6+240];
	xor.b32  	%r323, %r323, %r278;
	ld.global.u32 	%r279, [%rd6+244];
	xor.b32  	%r322, %r322, %r279;
	ld.global.u32 	%r280, [%rd6+248];
	xor.b32  	%r321, %r321, %r280;
	ld.global.u32 	%r281, [%rd6+252];
	xor.b32  	%r320, %r320, %r281;
	ld.global.u32 	%r282, [%rd6+256];
	xor.b32  	%r319, %r319, %r282;
$L__BB1_32:
	and.b32  	%r284, %r190, 8192;
	setp.eq.s32 	%p19, %r284, 0;
	@%p19 bra 	$L__BB1_34;
	ld.global.u32 	%r285, [%rd6+260];
	xor.b32  	%r323, %r323, %r285;
	ld.global.u32 	%r286, [%rd6+264];
	xor.b32  	%r322, %r322, %r286;
	ld.global.u32 	%r287, [%rd6+268];
	xor.b32  	%r321, %r321, %r287;
	ld.global.u32 	%r288, [%rd6+272];
	xor.b32  	%r320, %r320, %r288;
	ld.global.u32 	%r289, [%rd6+276];
	xor.b32  	%r319, %r319, %r289;
$L__BB1_34:
	and.b32  	%r291, %r190, 16384;
	setp.eq.s32 	%p20, %r291, 0;
	@%p20 bra 	$L__BB1_36;
	ld.global.u32 	%r292, [%rd6+280];
	xor.b32  	%r323, %r323, %r292;
	ld.global.u32 	%r293, [%rd6+284];
	xor.b32  	%r322, %r322, %r293;
	ld.global.u32 	%r294, [%rd6+288];
	xor.b32  	%r321, %r321, %r294;
	ld.global.u32 	%r295, [%rd6+292];
	xor.b32  	%r320, %r320, %r295;
	ld.global.u32 	%r296, [%rd6+296];
	xor.b32  	%r319, %r319, %r296;
$L__BB1_36:
	and.b32  	%r298, %r190, 32768;
	setp.eq.s32 	%p21, %r298, 0;
	@%p21 bra 	$L__BB1_38;
	ld.global.u32 	%r299, [%rd6+300];
	xor.b32  	%r323, %r323, %r299;
	ld.global.u32 	%r300, [%rd6+304];
	xor.b32  	%r322, %r322, %r300;
	ld.global.u32 	%r301, [%rd6+308];
	xor.b32  	%r321, %r321, %r301;
	ld.global.u32 	%r302, [%rd6+312];
	xor.b32  	%r320, %r320, %r302;
	ld.global.u32 	%r303, [%rd6+316];
	xor.b32  	%r319, %r319, %r303;
$L__BB1_38:
	add.s32 	%r318, %r318, 16;
	setp.ne.s32 	%p22, %r318, 32;
	@%p22 bra 	$L__BB1_6;
	mad.lo.s32 	%r304, %r312, -31, %r11;
	add.s32 	%r312, %r304, 1;
	setp.ne.s32 	%p23, %r312, 5;
	@%p23 bra 	$L__BB1_5;
	st.global.u32 	[%rd2], %r323;
	st.global.u32 	[%rd2+4], %r322;
	st.global.u32 	[%rd2+8], %r321;
	st.global.u32 	[%rd2+12], %r320;
	st.global.u32 	[%rd2+16], %r319;
	add.s32 	%r306, %r306, 1;
	setp.lt.u32 	%p24, %r306, %r2;
	@%p24 bra 	$L__BB1_4;
$L__BB1_41:
	shr.u64 	%rd7, %rd18, 2;
	add.s32 	%r305, %r305, 1;
	setp.gt.u64 	%p25, %rd18, 3;
	mov.u64 	%rd18, %rd7;
	@%p25 bra 	$L__BB1_2;
$L__BB1_42:
	ret;

}
	// .globl	skip_ahead_sequence_array_xorwow
.visible .entry skip_ahead_sequence_array_xorwow(
	.param .u64 .ptr .align 1 skip_ahead_sequence_array_xorwow_param_0,
	.param .u64 skip_ahead_sequence_array_xorwow_param_1,
	.param .u64 .ptr .align 1 skip_ahead_sequence_array_xorwow_param_2
)
{
	.reg .pred 	%p<25>;
	.reg .b32 	%r<399>;
	.reg .b64 	%rd<23>;

	ld.param.u64 	%rd9, [skip_ahead_sequence_array_xorwow_param_0];
	ld.param.u64 	%rd11, [skip_ahead_sequence_array_xorwow_param_1];
	ld.param.u64 	%rd10, [skip_ahead_sequence_array_xorwow_param_2];
	mov.u32 	%r182, %ctaid.x;
	mov.u32 	%r183, %ntid.x;
	mov.u32 	%r184, %tid.x;
	mad.lo.s32 	%r185, %r182, %r183, %r184;
	cvt.u64.u32 	%rd1, %r185;
	setp.le.u64 	%p1, %rd11, %rd1;
	@%p1 bra 	$L__BB2_43;
	cvta.to.global.u64 	%rd12, %rd10;
	shl.b64 	%rd13, %rd1, 3;
	add.s64 	%rd14, %rd12, %rd13;
	ld.global.u64 	%rd22, [%rd14];
	setp.eq.s64 	%p2, %rd22, 0;
	@%p2 bra 	$L__BB2_43;
	cvta.to.global.u64 	%rd15, %rd9;
	mad.lo.s64 	%rd16, %rd1, 48, %rd15;
	add.s64 	%rd3, %rd16, 4;
	mov.b32 	%r305, 0;
$L__BB2_3:
	and.b64  	%rd5, %rd22, 3;
	setp.eq.s64 	%p3, %rd5, 0;
	@%p3 bra 	$L__BB2_42;
	mul.wide.u32 	%rd17, %r305, 3200;
	mov.u64 	%rd18, precalc_xorwow_matrix;
	add.s64 	%rd6, %rd18, %rd17;
	cvt.u32.u64 	%r2, %rd5;
	mov.b32 	%r306, 0;
$L__BB2_5:
	mov.b32 	%r319, 0;
	mov.u32 	%r320, %r319;
	mov.u32 	%r321, %r319;
	mov.u32 	%r322, %r319;
	mov.u32 	%r323, %r319;
	mov.u32 	%r312, %r319;
$L__BB2_6:
	mul.wide.u32 	%rd19, %r312, 4;
	add.s64 	%rd20, %rd3, %rd19;
	ld.global.u32 	%r10, [%rd20];
	shl.b32 	%r11, %r312, 5;
	mov.b32 	%r318, 0;
$L__BB2_7:
	.pragma "nounroll";
	shr.u32 	%r190, %r10, %r318;
	and.b32  	%r191, %r190, 1;
	setp.eq.b32 	%p4, %r191, 1;
	not.pred 	%p5, %p4;
	add.s32 	%r192, %r11, %r318;
	mul.lo.s32 	%r193, %r192, 5;
	mul.wide.u32 	%rd21, %r193, 4;
	add.s64 	%rd7, %rd6, %rd21;
	@%p5 bra 	$L__BB2_9;
	ld.global.u32 	%r194, [%rd7];
	xor.b32  	%r323, %r323, %r194;
	ld.global.u32 	%r195, [%rd7+4];
	xor.b32  	%r322, %r322, %r195;
	ld.global.u32 	%r196, [%rd7+8];
	xor.b32  	%r321, %r321, %r196;
	ld.global.u32 	%r197, [%rd7+12];
	xor.b32  	%r320, %r320, %r197;
	ld.global.u32 	%r198, [%rd7+16];
	xor.b32  	%r319, %r319, %r198;
$L__BB2_9:
	and.b32  	%r200, %r190, 2;
	setp.eq.s32 	%p6, %r200, 0;
	@%p6 bra 	$L__BB2_11;
	ld.global.u32 	%r201, [%rd7+20];
	xor.b32  	%r323, %r323, %r201;
	ld.global.u32 	%r202, [%rd7+24];
	xor.b32  	%r322, %r322, %r202;
	ld.global.u32 	%r203, [%rd7+28];
	xor.b32  	%r321, %r321, %r203;
	ld.global.u32 	%r204, [%rd7+32];
	xor.b32  	%r320, %r320, %r204;
	ld.global.u32 	%r205, [%rd7+36];
	xor.b32  	%r319, %r319, %r205;
$L__BB2_11:
	and.b32  	%r207, %r190, 4;
	setp.eq.s32 	%p7, %r207, 0;
	@%p7 bra 	$L__BB2_13;
	ld.global.u32 	%r208, [%rd7+40];
	xor.b32  	%r323, %r323, %r208;
	ld.global.u32 	%r209, [%rd7+44];
	xor.b32  	%r322, %r322, %r209;
	ld.global.u32 	%r210, [%rd7+48];
	xor.b32  	%r321, %r321, %r210;
	ld.global.u32 	%r211, [%rd7+52];
	xor.b32  	%r320, %r320, %r211;
	ld.global.u32 	%r212, [%rd7+56];
	xor.b32  	%r319, %r319, %r212;
$L__BB2_13:
	and.b32  	%r214, %r190, 8;
	setp.eq.s32 	%p8, %r214, 0;
	@%p8 bra 	$L__BB2_15;
	ld.global.u32 	%r215, [%rd7+60];
	xor.b32  	%r323, %r323, %r215;
	ld.global.u32 	%r216, [%rd7+64];
	xor.b32  	%r322, %r322, %r216;
	ld.global.u32 	%r217, [%rd7+68];
	xor.b32  	%r321, %r321, %r217;
	ld.global.u32 	%r218, [%rd7+72];
	xor.b32  	%r320, %r320, %r218;
	ld.global.u32 	%r219, [%rd7+76];
	xor.b32  	%r319, %r319, %r219;
$L__BB2_15:
	and.b32  	%r221, %r190, 16;
	setp.eq.s32 	%p9, %r221, 0;
	@%p9 bra 	$L__BB2_17;
	ld.global.u32 	%r222, [%rd7+80];
	xor.b32  	%r323, %r323, %r222;
	ld.global.u32 	%r223, [%rd7+84];
	xor.b32  	%r322, %r322, %r223;
	ld.global.u32 	%r224, [%rd7+88];
	xor.b32  	%r321, %r321, %r224;
	ld.global.u32 	%r225, [%rd7+92];
	xor.b32  	%r320, %r320, %r225;
	ld.global.u32 	%r226, [%rd7+96];
	xor.b32  	%r319, %r319, %r226;
$L__BB2_17:
	and.b32  	%r228, %r190, 32;
	setp.eq.s32 	%p10, %r228, 0;
	@%p10 bra 	$L__BB2_19;
	ld.global.u32 	%r229, [%rd7+100];
	xor.b32  	%r323, %r323, %r229;
	ld.global.u32 	%r230, [%rd7+104];
	xor.b32  	%r322, %r322, %r230;
	ld.global.u32 	%r231, [%rd7+108];
	xor.b32  	%r321, %r321, %r231;
	ld.global.u32 	%r232, [%rd7+112];
	xor.b32  	%r320, %r320, %r232;
	ld.global.u32 	%r233, [%rd7+116];
	xor.b32  	%r319, %r319, %r233;
$L__BB2_19:
	and.b32  	%r235, %r190, 64;
	setp.eq.s32 	%p11, %r235, 0;
	@%p11 bra 	$L__BB2_21;
	ld.global.u32 	%r236, [%rd7+120];
	xor.b32  	%r323, %r323, %r236;
	ld.global.u32 	%r237, [%rd7+124];
	xor.b32  	%r322, %r322, %r237;
	ld.global.u32 	%r238, [%rd7+128];
	xor.b32  	%r321, %r321, %r238;
	ld.global.u32 	%r239, [%rd7+132];
	xor.b32  	%r320, %r320, %r239;
	ld.global.u32 	%r240, [%rd7+136];
	xor.b32  	%r319, %r319, %r240;
$L__BB2_21:
	and.b32  	%r242, %r190, 128;
	setp.eq.s32 	%p12, %r242, 0;
	@%p12 bra 	$L__BB2_23;
	ld.global.u32 	%r243, [%rd7+140];
	xor.b32  	%r323, %r323, %r243;
	ld.global.u32 	%r244, [%rd7+144];
	xor.b32  	%r322, %r322, %r244;
	ld.global.u32 	%r245, [%rd7+148];
	xor.b32  	%r321, %r321, %r245;
	ld.global.u32 	%r246, [%rd7+152];
	xor.b32  	%r320, %r320, %r246;
	ld.global.u32 	%r247, [%rd7+156];
	xor.b32  	%r319, %r319, %r247;
$L__BB2_23:
	and.b32  	%r249, %r190, 256;
	setp.eq.s32 	%p13, %r249, 0;
	@%p13 bra 	$L__BB2_25;
	ld.global.u32 	%r250, [%rd7+160];
	xor.b32  	%r323, %r323, %r250;
	ld.global.u32 	%r251, [%rd7+164];
	xor.b32  	%r322, %r322, %r251;
	ld.global.u32 	%r252, [%rd7+168];
	xor.b32  	%r321, %r321, %r252;
	ld.global.u32 	%r253, [%rd7+172];
	xor.b32  	%r320, %r320, %r253;
	ld.global.u32 	%r254, [%rd7+176];
	xor.b32  	%r319, %r319, %r254;
$L__BB2_25:
	and.b32  	%r256, %r190, 512;
	setp.eq.s32 	%p14, %r256, 0;
	@%p14 bra 	$L__BB2_27;
	ld.global.u32 	%r257, [%rd7+180];
	xor.b32  	%r323, %r323, %r257;
	ld.global.u32 	%r258, [%rd7+184];
	xor.b32  	%r322, %r322, %r258;
	ld.global.u32 	%r259, [%rd7+188];
	xor.b32  	%r321, %r321, %r259;
	ld.global.u32 	%r260, [%rd7+192];
	xor.b32  	%r320, %r320, %r260;
	ld.global.u32 	%r261, [%rd7+196];
	xor.b32  	%r319, %r319, %r261;
$L__BB2_27:
	and.b32  	%r263, %r190, 1024;
	setp.eq.s32 	%p15, %r263, 0;
	@%p15 bra 	$L__BB2_29;
	ld.global.u32 	%r264, [%rd7+200];
	xor.b32  	%r323, %r323, %r264;
	ld.global.u32 	%r265, [%rd7+204];
	xor.b32  	%r322, %r322, %r265;
	ld.global.u32 	%r266, [%rd7+208];
	xor.b32  	%r321, %r321, %r266;
	ld.global.u32 	%r267, [%rd7+212];
	xor.b32  	%r320, %r320, %r267;
	ld.global.u32 	%r268, [%rd7+216];
	xor.b32  	%r319, %r319, %r268;
$L__BB2_29:
	and.b32  	%r270, %r190, 2048;
	setp.eq.s32 	%p16, %r270, 0;
	@%p16 bra 	$L__BB2_31;
	ld.global.u32 	%r271, [%rd7+220];
	xor.b32  	%r323, %r323, %r271;
	ld.global.u32 	%r272, [%rd7+224];
	xor.b32  	%r322, %r322, %r272;
	ld.global.u32 	%r273, [%rd7+228];
	xor.b32  	%r321, %r321, %r273;
	ld.global.u32 	%r274, [%rd7+232];
	xor.b32  	%r320, %r320, %r274;
	ld.global.u32 	%r275, [%rd7+236];
	xor.b32  	%r319, %r319, %r275;
$L__BB2_31:
	and.b32  	%r277, %r190, 4096;
	setp.eq.s32 	%p17, %r277, 0;
	@%p17 bra 	$L__BB2_33;
	ld.global.u32 	%r278, [%rd7+240];
	xor.b32  	%r323, %r323, %r278;
	ld.global.u32 	%r279, [%rd7+244];
	xor.b32  	%r322, %r322, %r279;
	ld.global.u32 	%r280, [%rd7+248];
	xor.b32  	%r321, %r321, %r280;
	ld.global.u32 	%r281, [%rd7+252];
	xor.b32  	%r320, %r320, %r281;
	ld.global.u32 	%r282, [%rd7+256];
	xor.b32  	%r319, %r319, %r282;
$L__BB2_33:
	and.b32  	%r284, %r190, 8192;
	setp.eq.s32 	%p18, %r284, 0;
	@%p18 bra 	$L__BB2_35;
	ld.global.u32 	%r285, [%rd7+260];
	xor.b32  	%r323, %r323, %r285;
	ld.global.u32 	%r286, [%rd7+264];
	xor.b32  	%r322, %r322, %r286;
	ld.global.u32 	%r287, [%rd7+268];
	xor.b32  	%r321, %r321, %r287;
	ld.global.u32 	%r288, [%rd7+272];
	xor.b32  	%r320, %r320, %r288;
	ld.global.u32 	%r289, [%rd7+276];
	xor.b32  	%r319, %r319, %r289;
$L__BB2_35:
	and.b32  	%r291, %r190, 16384;
	setp.eq.s32 	%p19, %r291, 0;
	@%p19 bra 	$L__BB2_37;
	ld.global.u32 	%r292, [%rd7+280];
	xor.b32  	%r323, %r323, %r292;
	ld.global.u32 	%r293, [%rd7+284];
	xor.b32  	%r322, %r322, %r293;
	ld.global.u32 	%r294, [%rd7+288];
	xor.b32  	%r321, %r321, %r294;
	ld.global.u32 	%r295, [%rd7+292];
	xor.b32  	%r320, %r320, %r295;
	ld.global.u32 	%r296, [%rd7+296];
	xor.b32  	%r319, %r319, %r296;
$L__BB2_37:
	and.b32  	%r298, %r190, 32768;
	setp.eq.s32 	%p20, %r298, 0;
	@%p20 bra 	$L__BB2_39;
	ld.global.u32 	%r299, [%rd7+300];
	xor.b32  	%r323, %r323, %r299;
	ld.global.u32 	%r300, [%rd7+304];
	xor.b32  	%r322, %r322, %r300;
	ld.global.u32 	%r301, [%rd7+308];
	xor.b32  	%r321, %r321, %r301;
	ld.global.u32 	%r302, [%rd7+312];
	xor.b32  	%r320, %r320, %r302;
	ld.global.u32 	%r303, [%rd7+316];
	xor.b32  	%r319, %r319, %r303;
$L__BB2_39:
	add.s32 	%r318, %r318, 16;
	setp.ne.s32 	%p21, %r318, 32;
	@%p21 bra 	$L__BB2_7;
	mad.lo.s32 	%r304, %r312, -31, %r11;
	add.s32 	%r312, %r304, 1;
	setp.ne.s32 	%p22, %r312, 5;
	@%p22 bra 	$L__BB2_6;
	st.global.u32 	[%rd3], %r323;
	st.global.u32 	[%rd3+4], %r322;
	st.global.u32 	[%rd3+8], %r321;
	st.global.u32 	[%rd3+12], %r320;
	st.global.u32 	[%rd3+16], %r319;
	add.s32 	%r306, %r306, 1;
	setp.lt.u32 	%p23, %r306, %r2;
	@%p23 bra 	$L__BB2_5;
$L__BB2_42:
	shr.u64 	%rd8, %rd22, 2;
	add.s32 	%r305, %r305, 1;
	setp.gt.u64 	%p24, %rd22, 3;
	mov.u64 	%rd22, %rd8;
	@%p24 bra 	$L__BB2_3;
$L__BB2_43:
	ret;

}
	// .globl	generate_uniform
.visible .entry generate_uniform(
	.param .u64 .ptr .align 1 generate_uniform_param_0,
	.param .u64 generate_uniform_param_1,
	.param .u64 .ptr .align 1 generate_uniform_param_2
)
{
	.reg .pred 	%p<2>;
	.reg .b32 	%r<20>;
	.reg .b32 	%f<3>;
	.reg .b64 	%rd<10>;

	ld.param.u64 	%rd2, [generate_uniform_param_0];
	ld.param.u64 	%rd4, [generate_uniform_param_1];
	ld.param.u64 	%rd3, [generate_uniform_param_2];
	mov.u32 	%r1, %ctaid.x;
	mov.u32 	%r2, %ntid.x;
	mov.u32 	%r3, %tid.x;
	mad.lo.s32 	%r4, %r1, %r2, %r3;
	cvt.u64.u32 	%rd1, %r4;
	setp.le.u64 	%p1, %rd4, %rd1;
	@%p1 bra 	$L__BB3_2;
	cvta.to.global.u64 	%rd5, %rd2;
	cvta.to.global.u64 	%rd6, %rd3;
	mad.lo.s64 	%rd7, %rd1, 48, %rd5;
	ld.global.v2.u32 	{%r5, %r6}, [%rd7];
	shr.u32 	%r7, %r6, 2;
	xor.b32  	%r8, %r7, %r6;
	ld.global.v2.u32 	{%r9, %r10}, [%rd7+8];
	ld.global.v2.u32 	{%r11, %r12}, [%rd7+16];
	st.global.v2.u32 	[%rd7+8], {%r10, %r11};
	shl.b32 	%r13, %r12, 4;
	shl.b32 	%r14, %r8, 1;
	xor.b32  	%r15, %r14, %r13;
	xor.b32  	%r16, %r15, %r8;
	xor.b32  	%r17, %r16, %r12;
	st.global.v2.u32 	[%rd7+16], {%r12, %r17};
	add.s32 	%r18, %r5, 362437;
	st.global.v2.u32 	[%rd7], {%r18, %r9};
	add.s32 	%r19, %r17, %r18;
	cvt.rn.f32.u32 	%f1, %r19;
	fma.rn.f32 	%f2, %f1, 0f2F800000, 0f2F000000;
	shl.b64 	%rd8, %rd1, 2;
	add.s64 	%rd9, %rd6, %rd8;
	st.global.f32 	[%rd9], %f2;
$L__BB3_2:
	ret;

}


// ===== COMPILED SASS (sm_100) =====

	.target	sm_100

	.elftype	@"ET_EXEC"


//--------------------- .note.nv.tkinfo           --------------------------
	.section	.note.nv.tkinfo,"",@"SHT_NOTE"
	.sectionflags	@"SHF_NOTE_NV_TKINFO"
	.tkinfo
        /*0018*/ 	.word	0x00000002
        /*0030*/ 	.string	""
        /*0030*/ 	.string	"ptxas"
        /*0030*/ 	.string	"Cuda compilation tools, release 13.0, V13.0.88"
        /*0030*/ 	.string	"Build cuda_13.0.r13.0/compiler.36424714_0"
        /*0030*/ 	.string	"-arch sm_100 -m 64 "



//--------------------- .note.nv.cuinfo           --------------------------
	.section	.note.nv.cuinfo,"",@"SHT_NOTE"
	.sectionflags	@"SHF_NOTE_NV_CUINFO"
        /*0018*/ 	.short	0x0002
        /*001a*/ 	.short	0x0064
        /*001c*/ 	.short	0x0082
	.zero		2


//--------------------- .nv.info                  --------------------------
	.section	.nv.info,"",@"SHT_CUDA_INFO"
	.align	4


	//----- nvinfo : EIATTR_REGCOUNT
	.align		4
        /*0000*/ 	.byte	0x04, 0x2f
        /*0002*/ 	.short	(.L_10 - .L_9)
	.align		4
.L_9:
        /*0004*/ 	.word	index@(prepare_xorwow)
        /*0008*/ 	.word	0x00000020


	//----- nvinfo : EIATTR_FRAME_SIZE
	.align		4
.L_10:
        /*000c*/ 	.byte	0x04, 0x11
        /*000e*/ 	.short	(.L_12 - .L_11)
	.align		4
.L_11:
        /*0010*/ 	.word	index@(prepare_xorwow)
        /*0014*/ 	.word	0x00000000


	//----- nvinfo : EIATTR_REGCOUNT
	.align		4
.L_12:
        /*0018*/ 	.byte	0x04, 0x2f
        /*001a*/ 	.short	(.L_14 - .L_13)
	.align		4
.L_13:
        /*001c*/ 	.word	index@(skip_ahead_sequence_xorwow)
        /*0020*/ 	.word	0x0000001f


	//----- nvinfo : EIATTR_FRAME_SIZE
	.align		4
.L_14:
        /*0024*/ 	.byte	0x04, 0x11
        /*0026*/ 	.short	(.L_16 - .L_15)
	.align		4
.L_15:
        /*0028*/ 	.word	index@(skip_ahead_sequence_xorwow)
        /*002c*/ 	.word	0x00000000


	//----- nvinfo : EIATTR_REGCOUNT
	.align		4
.L_16:
        /*0030*/ 	.byte	0x04, 0x2f
        /*0032*/ 	.short	(.L_18 - .L_17)
	.align		4
.L_17:
        /*0034*/ 	.word	index@(skip_ahead_sequence_array_xorwow)
        /*0038*/ 	.word	0x0000001e


	//----- nvinfo : EIATTR_FRAME_SIZE
	.align		4
.L_18:
        /*003c*/ 	.byte	0x04, 0x11
        /*003e*/ 	.short	(.L_20 - .L_19)
	.align		4
.L_19:
        /*0040*/ 	.word	index@(skip_ahead_sequence_array_xorwow)
        /*0044*/ 	.word	0x00000000


	//----- nvinfo : EIATTR_REGCOUNT
	.align		4
.L_20:
        /*0048*/ 	.byte	0x04, 0x2f
        /*004a*/ 	.short	(.L_22 - .L_21)
	.align		4
.L_21:
        /*004c*/ 	.word	index@(generate_uniform)
        /*0050*/ 	.word	0x00000014


	//----- nvinfo : EIATTR_FRAME_SIZE
	.align		4
.L_22:
        /*0054*/ 	.byte	0x04, 0x11
        /*0056*/ 	.short	(.L_24 - .L_23)
	.align		4
.L_23:
        /*0058*/ 	.word	index@(generate_uniform)
        /*005c*/ 	.word	0x00000000


	//----- nvinfo : EIATTR_MIN_STACK_SIZE
	.align		4
.L_24:
        /*0060*/ 	.byte	0x04, 0x12
        /*0062*/ 	.short	(.L_26 - .L_25)
	.align		4
.L_25:
        /*0064*/ 	.word	index@(generate_uniform)
        /*0068*/ 	.word	0x00000000


	//----- nvinfo : EIATTR_MIN_STACK_SIZE
	.align		4
.L_26:
        /*006c*/ 	.byte	0x04, 0x12
        /*006e*/ 	.short	(.L_28 - .L_27)
	.align		4
.L_27:
        /*0070*/ 	.word	index@(skip_ahead_sequence_array_xorwow)
        /*0074*/ 	.word	0x00000000


	//----- nvinfo : EIATTR_MIN_STACK_SIZE
	.align		4
.L_28:
        /*0078*/ 	.byte	0x04, 0x12
        /*007a*/ 	.short	(.L_30 - .L_29)
	.align		4
.L_29:
        /*007c*/ 	.word	index@(skip_ahead_sequence_xorwow)
        /*0080*/ 	.word	0x00000000


	//----- nvinfo : EIATTR_MIN_STACK_SIZE
	.align		4
.L_30:
        /*0084*/ 	.byte	0x04, 0x12
        /*0086*/ 	.short	(.L_32 - .L_31)
	.align		4
.L_31:
        /*0088*/ 	.word	index@(prepare_xorwow)
        /*008c*/ 	.word	0x00000000
.L_32:


//--------------------- .nv.compat                --------------------------
	.section	.nv.compat,"",@"SHT_CUDA_COMPAT_INFO"
	.align	4
        /*0000*/ 	.byte	0x02, 0x09, 0x00, 0x00, 0x02, 0x02, 0x01, 0x00, 0x02, 0x05, 0x05, 0x00, 0x03, 0x07, 0x01, 0x01
        /*0010*/ 	.byte	0x02, 0x03, 0x00, 0x00, 0x02, 0x06, 0x01, 0x00, 0x04, 0x0b, 0x08, 0x00, 0x09, 0x00, 0x00, 0x00
        /*0020*/ 	.byte	0x00, 0x00, 0x00, 0x00


//--------------------- .nv.info.generate_uniform --------------------------
	.section	.nv.info.generate_uniform,"",@"SHT_CUDA_INFO"
	.sectionflags	@""
	.align	4


	//----- nvinfo : EIATTR_CUDA_API_VERSION
	.align		4
        /*0000*/ 	.byte	0x04, 0x37
        /*0002*/ 	.short	(.L_34 - .L_33)
.L_33:
        /*0004*/ 	.word	0x00000082


	//----- nvinfo : EIATTR_KPARAM_INFO
	.align		4
.L_34:
        /*0008*/ 	.byte	0x04, 0x17
        /*000a*/ 	.short	(.L_36 - .L_35)
.L_35:
        /*000c*/ 	.word	0x00000000
        /*0010*/ 	.short	0x0002
        /*0012*/ 	.short	0x0010
        /*0014*/ 	.byte	0x00, 0xf5, 0x21, 0x00


	//----- nvinfo : EIATTR_KPARAM_INFO
	.align		4
.L_36:
        /*0018*/ 	.byte	0x04, 0x17
        /*001a*/ 	.short	(.L_38 - .L_37)
.L_37:
        /*001c*/ 	.word	0x00000000
        /*0020*/ 	.short	0x0001
        /*0022*/ 	.short	0x0008
        /*0024*/ 	.byte	0x00, 0xf0, 0x21, 0x00


	//----- nvinfo : EIATTR_KPARAM_INFO
	.align		4
.L_38:
        /*0028*/ 	.byte	0x04, 0x17
        /*002a*/ 	.short	(.L_40 - .L_39)
.L_39:
        /*002c*/ 	.word	0x00000000
        /*0030*/ 	.short	0x0000
        /*0032*/ 	.short	0x0000
        /*0034*/ 	.byte	0x00, 0xf5, 0x21, 0x00


	//----- nvinfo : EIATTR_SPARSE_MMA_MASK
	.align		4
.L_40:
        /*0038*/ 	.byte	0x03, 0x50
        /*003a*/ 	.short	0x0000


	//----- nvinfo : EIATTR_MAXREG_COUNT
	.align		4
        /*003c*/ 	.byte	0x03, 0x1b
        /*003e*/ 	.short	0x00ff


	//----- nvinfo : EIATTR_MERCURY_ISA_VERSION
	.align		4
        /*0040*/ 	.byte	0x03, 0x5f
        /*0042*/ 	.short	0x0101


	//----- nvinfo : EIATTR_VRC_CTA_INIT_COUNT
	.align		4
        /*0044*/ 	.byte	0x02, 0x4a
	.zero		1
	.zero		1


	//----- nvinfo : EIATTR_EXIT_INSTR_OFFSETS
	.align		4
        /*0048*/ 	.byte	0x04, 0x1c
        /*004a*/ 	.short	(.L_42 - .L_41)


	//   ....[0]....
.L_41:
        /*004c*/ 	.word	0x00000080


	//   ....[1]....
        /*0050*/ 	.word	0x00000270


	//----- nvinfo : EIATTR_CBANK_PARAM_SIZE
	.align		4
.L_42:
        /*0054*/ 	.byte	0x03, 0x19
        /*0056*/ 	.short	0x0018


	//----- nvinfo : EIATTR_PARAM_CBANK
	.align		4
        /*0058*/ 	.byte	0x04, 0x0a
        /*005a*/ 	.short	(.L_44 - .L_43)
	.align		4
.L_43:
        /*005c*/ 	.word	index@(.nv.constant0.generate_uniform)
        /*0060*/ 	.short	0x0380
        /*0062*/ 	.short	0x0018


	//----- nvinfo : EIATTR_SW_WAR
	.align		4
.L_44:
        /*0064*/ 	.byte	0x04, 0x36
        /*0066*/ 	.short	(.L_46 - .L_45)
.L_45:
        /*0068*/ 	.word	0x00000008
.L_46:


//--------------------- .nv.info.skip_ahead_sequence_array_xorwow --------------------------
	.section	.nv.info.skip_ahead_sequence_array_xorwow,"",@"SHT_CUDA_INFO"
	.sectionflags	@""
	.align	4


	//----- nvinfo : EIATTR_CUDA_API_VERSION
	.align		4
        /*0000*/ 	.byte	0x04, 0x37
        /*0002*/ 	.short	(.L_48 - .L_47)
.L_47:
        /*0004*/ 	.word	0x00000082


	//----- nvinfo : EIATTR_KPARAM_INFO
	.align		4
.L_48:
        /*0008*/ 	.byte	0x04, 0x17
        /*000a*/ 	.short	(.L_50 - .L_49)
.L_49:
        /*000c*/ 	.word	0x00000000
        /*0010*/ 	.short	0x0002
        /*0012*/ 	.short	0x0010
        /*0014*/ 	.byte	0x00, 0xf5, 0x21, 0x00


	//----- nvinfo : EIATTR_KPARAM_INFO
	.align		4
.L_50:
        /*0018*/ 	.byte	0x04, 0x17
        /*001a*/ 	.short	(.L_52 - .L_51)
.L_51:
        /*001c*/ 	.word	0x00000000
        /*0020*/ 	.short	0x0001
        /*0022*/ 	.short	0x0008
        /*0024*/ 	.byte	0x00, 0xf0, 0x21, 0x00


	//----- nvinfo : EIATTR_KPARAM_INFO
	.align		4
.L_52:
        /*0028*/ 	.byte	0x04, 0x17
        /*002a*/ 	.short	(.L_54 - .L_53)
.L_53:
        /*002c*/ 	.word	0x00000000
        /*0030*/ 	.short	0x0000
        /*0032*/ 	.short	0x0000
        /*0034*/ 	.byte	0x00, 0xf5, 0x21, 0x00


	//----- nvinfo : EIATTR_SPARSE_MMA_MASK
	.align		4
.L_54:
        /*0038*/ 	.byte	0x03, 0x50
        /*003a*/ 	.short	0x0000


	//----- nvinfo : EIATTR_MAXREG_COUNT
	.align		4
        /*003c*/ 	.byte	0x03, 0x1b
        /*003e*/ 	.short	0x00ff


	//----- nvinfo : EIATTR_MERCURY_ISA_VERSION
	.align		4
        /*0040*/ 	.byte	0x03, 0x5f
        /*0042*/ 	.short	0x0101


	//----- nvinfo : EIATTR_VRC_CTA_INIT_COUNT
	.align		4
        /*0044*/ 	.byte	0x02, 0x4a
	.zero		1
	.zero		1


	//----- nvinfo : EIATTR_EXIT_INSTR_OFFSETS
	.align		4
        /*0048*/ 	.byte	0x04, 0x1c
        /*004a*/ 	.short	(.L_56 - .L_55)


	//   ....[0]....
.L_55:
        /*004c*/ 	.word	0x00000080


	//   ....[1]....
        /*0050*/ 	.word	0x00000100


	//   ....[2]....
        /*0054*/ 	.word	0x00000ea0


	//----- nvinfo : EIATTR_CRS_STACK_SIZE
	.align		4
.L_56:
        /*0058*/ 	.byte	0x04, 0x1e
        /*005a*/ 	.short	(.L_58 - .L_57)
.L_57:
        /*005c*/ 	.word	0x00000000


	//----- nvinfo : EIATTR_CBANK_PARAM_SIZE
	.align		4
.L_58:
        /*0060*/ 	.byte	0x03, 0x19
        /*0062*/ 	.short	0x0018


	//----- nvinfo : EIATTR_PARAM_CBANK
	.align		4
        /*0064*/ 	.byte	0x04, 0x0a
        /*0066*/ 	.short	(.L_60 - .L_59)
	.align		4
.L_59:
        /*0068*/ 	.word	index@(.nv.constant0.skip_ahead_sequence_array_xorwow)
        /*006c*/ 	.short	0x0380
        /*006e*/ 	.short	0x0018


	//----- nvinfo : EIATTR_SW_WAR
	.align		4
.L_60:
        /*0070*/ 	.byte	0x04, 0x36
        /*0072*/ 	.short	(.L_62 - .L_61)
.L_61:
        /*0074*/ 	.word	0x00000008
.L_62:


//--------------------- .nv.info.skip_ahead_sequence_xorwow --------------------------
	.section	.nv.info.skip_ahead_sequence_xorwow,"",@"SHT_CUDA_INFO"
	.sectionflags	@""
	.align	4


	//----- nvinfo : EIATTR_CUDA_API_VERSION
	.align		4
        /*0000*/ 	.byte	0x04, 0x37
        /*0002*/ 	.short	(.L_64 - .L_63)
.L_63:
        /*0004*/ 	.word	0x00000082


	//----- nvinfo : EIATTR_KPARAM_INFO
	.align		4
.L_64:
        /*0008*/ 	.byte	0x04, 0x17
        /*000a*/ 	.short	(.L_66 - .L_65)
.L_65:
        /*000c*/ 	.word	0x00000000
        /*0010*/ 	.short	0x0002
        /*0012*/ 	.short	0x0010
        /*0014*/ 	.byte	0x00, 0xf0, 0x21, 0x00


	//----- nvinfo : EIATTR_KPARAM_INFO
	.align		4
.L_66:
        /*0018*/ 	.byte	0x04, 0x17
        /*001a*/ 	.short	(.L_68 - .L_67)
.L_67:
        /*001c*/ 	.word	0x00000000
        /*0020*/ 	.short	0x0001
        /*0022*/ 	.short	0x0008
        /*0024*/ 	.byte	0x00, 0xf0, 0x21, 0x00


	//----- nvinfo : EIATTR_KPARAM_INFO
	.align		4
.L_68:
        /*0028*/ 	.byte	0x04, 0x17
        /*002a*/ 	.short	(.L_70 - .L_69)
.L_69:
        /*002c*/ 	.word	0x00000000
        /*0030*/ 	.short	0x0000
        /*0032*/ 	.short	0x0000
        /*0034*/ 	.byte	0x00, 0xf5, 0x21, 0x00


	//----- nvinfo : EIATTR_SPARSE_MMA_MASK
	.align		4
.L_70:
        /*0038*/ 	.byte	0x03, 0x50
        /*003a*/ 	.short	0x0000


	//----- nvinfo : EIATTR_MAXREG_COUNT
	.align		4
        /*003c*/ 	.byte	0x03, 0x1b
        /*003e*/ 	.short	0x00ff


	//----- nvinfo : EIATTR_MERCURY_ISA_VERSION
	.align		4
        /*0040*/ 	.byte	0x03, 0x5f
        /*0042*/ 	.short	0x0101


	//----- nvinfo : EIATTR_VRC_CTA_INIT_COUNT
	.align		4
        /*0044*/ 	.byte	0x02, 0x4a
	.zero		1
	.zero		1


	//----- nvinfo : EIATTR_EXIT_INSTR_OFFSETS
	.align		4
        /*0048*/ 	.byte	0x04, 0x1c
        /*004a*/ 	.short	(.L_72 - .L_71)


	//   ....[0]....
.L_71:
        /*004c*/ 	.word	0x000000c0


	//   ....[1]....
        /*0050*/ 	.word	0x00000e60


	//----- nvinfo : EIATTR_CBANK_PARAM_SIZE
	.align		4
.L_72:
        /*0054*/ 	.byte	0x03, 0x19
        /*0056*/ 	.short	0x0018


	//----- nvinfo : EIATTR_PARAM_CBANK
	.align		4
        /*0058*/ 	.byte	0x04, 0x0a
        /*005a*/ 	.short	(.L_74 - .L_73)
	.align		4
.L_73:
        /*005c*/ 	.word	index@(.nv.constant0.skip_ahead_sequence_xorwow)
        /*0060*/ 	.short	0x0380
        /*0062*/ 	.short	0x0018


	//----- nvinfo : EIATTR_SW_WAR
	.align		4
.L_74:
        /*0064*/ 	.byte	0x04, 0x36
        /*0066*/ 	.short	(.L_76 - .L_75)
.L_75:
        /*0068*/ 	.word	0x00000008
.L_76:


//--------------------- .nv.info.prepare_xorwow   --------------------------
	.section	.nv.info.prepare_xorwow,"",@"SHT_CUDA_INFO"
	.sectionflags	@""
	.align	4


	//----- nvinfo : EIATTR_CUDA_API_VERSION
	.align		4
        /*0000*/ 	.byte	0x04, 0x37
        /*0002*/ 	.short	(.L_78 - .L_77)
.L_77:
        /*0004*/ 	.word	0x00000082


	//----- nvinfo : EIATTR_KPARAM_INFO
	.align		4
.L_78:
        /*0008*/ 	.byte	0x04, 0x17
        /*000a*/ 	.short	(.L_80 - .L_79)
.L_79:
        /*000c*/ 	.word	0x00000000
        /*0010*/ 	.short	0x0003
        /*0012*/ 	.short	0x0018
        /*0014*/ 	.byte	0x00, 0xf0, 0x21, 0x00


	//----- nvinfo : EIATTR_KPARAM_INFO
	.align		4
.L_80:
        /*0018*/ 	.byte	0x04, 0x17
        /*001a*/ 	.short	(.L_82 - .L_81)
.L_81:
        /*001c*/ 	.word	0x00000000
        /*0020*/ 	.short	0x0002
        /*0022*/ 	.short	0x0010
        /*0024*/ 	.byte	0x00, 0xf5, 0x21, 0x00


	//----- nvinfo : EIATTR_KPARAM_INFO
	.align		4
.L_82:
        /*0028*/ 	.byte	0x04, 0x17
        /*002a*/ 	.short	(.L_84 - .L_83)
.L_83:
        /*002c*/ 	.word	0x00000000
        /*0030*/ 	.short	0x0001
        /*0032*/ 	.short	0x0008
        /*0034*/ 	.byte	0x00, 0xf0, 0x21, 0x00


	//----- nvinfo : EIATTR_KPARAM_INFO
	.align		4
.L_84:
        /*0038*/ 	.byte	0x04, 0x17
        /*003a*/ 	.short	(.L_86 - .L_85)
.L_85:
        /*003c*/ 	.word	0x00000000
        /*0040*/ 	.short	0x0000
        /*0042*/ 	.short	0x0000
        /*0044*/ 	.byte	0x00, 0xf5, 0x21, 0x00


	//----- nvinfo : EIATTR_SPARSE_MMA_MASK
	.align		4
.L_86:
        /*0048*/ 	.byte	0x03, 0x50
        /*004a*/ 	.short	0x0000


	//----- nvinfo : EIATTR_MAXREG_COUNT
	.align		4
        /*004c*/ 	.byte	0x03, 0x1b
        /*004e*/ 	.short	0x00ff


	//----- nvinfo : EIATTR_MERCURY_ISA_VERSION
	.align		4
        /*0050*/ 	.byte	0x03, 0x5f
        /*0052*/ 	.short	0x0101


	//----- nvinfo : EIATTR_VRC_CTA_INIT_COUNT
	.align		4
        /*0054*/ 	.byte	0x02, 0x4a
	.zero		1
	.zero		1


	//----- nvinfo : EIATTR_EXIT_INSTR_OFFSETS
	.align		4
        /*0058*/ 	.byte	0x04, 0x1c
        /*005a*/ 	.short	(.L_88 - .L_87)


	//   ....[0]....
.L_87:
        /*005c*/ 	.word	0x00000080


	//   ....[1]....
        /*0060*/ 	.word	0x00001cc0


	//----- nvinfo : EIATTR_CRS_STACK_SIZE
	.align		4
.L_88:
        /*0064*/ 	.byte	0x04, 0x1e
        /*0066*/ 	.short	(.L_90 - .L_89)
.L_89:
        /*0068*/ 	.word	0x00000000


	//----- nvinfo : EIATTR_CBANK_PARAM_SIZE
	.align		4
.L_90:
        /*006c*/ 	.byte	0x03, 0x19
        /*006e*/ 	.short	0x0020


	//----- nvinfo : EIATTR_PARAM_CBANK
	.align		4
        /*0070*/ 	.byte	0x04, 0x0a
        /*0072*/ 	.short	(.L_92 - .L_91)
	.align		4
.L_91:
        /*0074*/ 	.word	index@(.nv.constant0.prepare_xorwow)
        /*0078*/ 	.short	0x0380
        /*007a*/ 	.short	0x0020


	//----- nvinfo : EIATTR_SW_WAR
	.align		4
.L_92:
        /*007c*/ 	.byte	0x04, 0x36
        /*007e*/ 	.short	(.L_94 - .L_93)
.L_93:
        /*0080*/ 	.word	0x00000008
.L_94:


//--------------------- .nv.callgraph             --------------------------
	.section	.nv.callgraph,"",@"SHT_CUDA_CALLGRAPH"
	.align	4
	.sectionentsize	8
	.align		4
        /*0000*/ 	.word	0x00000000
	.align		4
        /*0004*/ 	.word	0xffffffff
	.align		4
        /*0008*/ 	.word	0x00000000
	.align		4
        /*000c*/ 	.word	0xfffffffe
	.align		4
        /*0010*/ 	.word	0x00000000
	.align		4
        /*0014*/ 	.word	0xfffffffd
	.align		4
        /*0018*/ 	.word	0x00000000
	.align		4
        /*001c*/ 	.word	0xfffffffc


//--------------------- .nv.constant4             --------------------------
	.section	.nv.constant4,"a",@progbits
	.align	8
	.align		8
.nv.constant4:
        /*0000*/ 	.dword	precalc_xorwow_matrix
	.align		8
        /*0008*/ 	.dword	precalc_xorwow_offset_matrix
	.align		8
        /*0010*/ 	.dword	mrg32k3aM1
	.align		8
        /*0018*/ 	.dword	mrg32k3aM2
	.align		8
        /*0020*/ 	.dword	mrg32k3aM1SubSeq
	.align		8
        /*0028*/ 	.dword	mrg32k3aM2SubSeq
	.align		8
        /*0030*/ 	.dword	mrg32k3aM1Seq
	.align		8
        /*0038*/ 	.dword	mrg32k3aM2Seq


//--------------------- .nv.constant3             --------------------------
	.section	.nv.constant3,"a",@progbits
	.align	8
.nv.constant3:
	.type		__cr_lgamma_table,@object
	.size		__cr_lgamma_table,(.L_8 - __cr_lgamma_table)
__cr_lgamma_table:
        /*0000*/ 	.byte	0x00, 0x00, 0x00, 0x00, 0x00, 0x00, 0x00, 0x00, 0x00, 0x00, 0x00, 0x00, 0x00, 0x00, 0x00, 0x00
        /*0010*/ 	.byte	0xef, 0x39, 0xfa, 0xfe, 0x42, 0x2e, 0xe6, 0x3f, 0x02, 0x20, 0x2a, 0xfa, 0x0b, 0xab, 0xfc, 0x3f
        /*0020*/ 	.byte	0xf9, 0x2c, 0x92, 0x7c, 0xa7, 0x6c, 0x09, 0x40, 0xc9, 0x79, 0x44, 0x3c, 0x64, 0x26, 0x13, 0x40
        /*0030*/ 	.byte	0xca, 0x01, 0xcf, 0x3a, 0x27, 0x51, 0x1a, 0x40, 0x30, 0xcc, 0x2d, 0xf3, 0xe1, 0x0c, 0x21, 0x40
        /*0040*/ 	.byte	0x0d, 0xb7, 0xfc, 0x82, 0x8e, 0x35, 0x25, 0x40
.L_8:


//--------------------- .text.generate_uniform    --------------------------
	.section	.text.generate_uniform,"ax",@progbits
	.align	128
        .global         generate_uniform
        .type           generate_uniform,@function
        .size           generate_uniform,(.L_x_29 - generate_uniform)
        .other          generate_uniform,@"STO_CUDA_ENTRY STV_DEFAULT"
generate_uniform:
.text.generate_uniform:
[----:B------:R-:W-:Y:S01]  /*0000*/  LDC R1, c[0x0][0x37c] ;  /* 0x0000df00ff017b82 */ /* 0x000fe20000000800 */
[----:B------:R-:W0:Y:S07]  /*0010*/  S2R R0, SR_TID.X ;  /* 0x0000000000007919 */ /* 0x000e2e0000002100 */
[----:B------:R-:W0:Y:S01]  /*0020*/  S2UR UR4, SR_CTAID.X ;  /* 0x00000000000479c3 */ /* 0x000e220000002500 */
[----:B------:R-:W1:Y:S07]  /*0030*/  LDCU.64 UR6, c[0x0][0x388] ;  /* 0x00007100ff0677ac */ /* 0x000e6e0008000a00 */
[----:B------:R-:W0:Y:S02]  /*0040*/  LDC R9, c[0x0][0x360] ;  /* 0x0000d800ff097b82 */ /* 0x000e240000000800 */
[----:B0-----:R-:W-:-:S05]  /*0050*/  IMAD R9, R9, UR4, R0 ;  /* 0x0000000409097c24 */ /* 0x001fca000f8e0200 */
[----:B-1----:R-:W-:-:S04]  /*0060*/  ISETP.GE.U32.AND P0, PT, R9, UR6, PT ;  /* 0x0000000609007c0c */ /* 0x002fc8000bf06070 */
[----:B------:R-:W-:-:S13]  /*0070*/  ISETP.GE.U32.AND.EX P0, PT, RZ, UR7, PT, P0 ;  /* 0x00000007ff007c0c */ /* 0x000fda000bf06100 */
[----:B------:R-:W-:Y:S05]  /*0080*/  @P0 EXIT ;  /* 0x000000000000094d */ /* 0x000fea0003800000 */
[----:B------:R-:W0:Y:S01]  /*0090*/  LDC.64 R2, c[0x0][0x380] ;  /* 0x0000e000ff027b82 */ /* 0x000e220000000a00 */
[----:B------:R-:W1:Y:S01]  /*00a0*/  LDCU.64 UR6, c[0x0][0x358] ;  /* 0x00006b00ff0677ac */ /* 0x000e620008000a00 */
[----:B------:R-:W-:Y:S01]  /*00b0*/  UMOV UR4, URZ ;  /* 0x000000ff00047c82 */ /* 0x000fe20008000000 */
[----:B0-----:R-:W-:-:S04]  /*00c0*/  IMAD.WIDE.U32 R2, R9, 0x30, R2 ;  /* 0x0000003009027825 */ /* 0x001fc800078e0002 */
[----:B------:R-:W-:Y:S01]  /*00d0*/  VIADD R3, R3, UR4 ;  /* 0x0000000403037c36 */ /* 0x000fe20008000000 */
[----:B------:R-:W0:Y:S04]  /*00e0*/  LDCU.64 UR4, c[0x0][0x390] ;  /* 0x00007200ff0477ac */ /* 0x000e280008000a00 */
[----:B-1----:R-:W2:Y:S04]  /*00f0*/  LDG.E.64 R10, desc[UR6][R2.64] ;  /* 0x00000006020a7981 */ /* 0x002ea8000c1e1b00 */
[----:B------:R-:W3:Y:S04]  /*0100*/  LDG.E.64 R6, desc[UR6][R2.64+0x10] ;  /* 0x0000100602067981 */ /* 0x000ee8000c1e1b00 */
[----:B------:R-:W4:Y:S01]  /*0110*/  LDG.E.64 R4, desc[UR6][R2.64+0x8] ;  /* 0x0000080602047981 */ /* 0x000f22000c1e1b00 */
[----:B------:R-:W-:Y:S01]  /*0120*/  IMAD.MOV.U32 R13, RZ, RZ, 0x2f800000 ;  /* 0x2f800000ff0d7424 */ /* 0x000fe200078e00ff */
[----:B--2---:R-:W-:-:S02]  /*0130*/  SHF.R.U32.HI R0, RZ, 0x2, R11 ;  /* 0x00000002ff007819 */ /* 0x004fc4000001160b */
[----:B------:R-:W-:Y:S02]  /*0140*/  IADD3 R10, PT, PT, R10, 0x587c5, RZ ;  /* 0x000587c50a0a7810 */ /* 0x000fe40007ffe0ff */
[----:B------:R-:W-:Y:S01]  /*0150*/  LOP3.LUT R0, R0, R11, RZ, 0x3c, !PT ;  /* 0x0000000b00007212 */ /* 0x000fe200078e3cff */
[----:B---3--:R-:W-:Y:S01]  /*0160*/  IMAD.SHL.U32 R11, R7, 0x10, RZ ;  /* 0x00000010070b7824 */ /* 0x008fe200078e00ff */
[----:B------:R-:W-:Y:S01]  /*0170*/  MOV R15, R6 ;  /* 0x00000006000f7202 */ /* 0x000fe20000000f00 */
[----:B------:R-:W-:Y:S02]  /*0180*/  IMAD.MOV.U32 R16, RZ, RZ, R7 ;  /* 0x000000ffff107224 */ /* 0x000fe400078e0007 */
[----:B------:R-:W-:Y:S02]  /*0190*/  IMAD.SHL.U32 R8, R0, 0x2, RZ ;  /* 0x0000000200087824 */ /* 0x000fe400078e00ff */
[----:B----4-:R-:W-:-:S03]  /*01a0*/  IMAD.MOV.U32 R14, RZ, RZ, R5 ;  /* 0x000000ffff0e7224 */ /* 0x010fc600078e0005 */
[----:B------:R-:W-:Y:S02]  /*01b0*/  LOP3.LUT R8, R0, R8, R11, 0x96, !PT ;  /* 0x0000000800087212 */ /* 0x000fe400078e960b */
[----:B------:R-:W-:Y:S01]  /*01c0*/  MOV R11, R4 ;  /* 0x00000004000b7202 */ /* 0x000fe20000000f00 */
[----:B------:R-:W-:Y:S01]  /*01d0*/  STG.E.64 desc[UR6][R2.64+0x8], R14 ;  /* 0x0000080e02007986 */ /* 0x000fe2000c101b06 */
[----:B------:R-:W-:Y:S02]  /*01e0*/  LOP3.LUT R17, R8, R7, RZ, 0x3c, !PT ;  /* 0x0000000708117212 */ /* 0x000fe400078e3cff */
[----:B0-----:R-:W-:Y:S01]  /*01f0*/  LEA R8, P0, R9, UR4, 0x2 ;  /* 0x0000000409087c11 */ /* 0x001fe2000f8010ff */
[----:B------:R-:W-:Y:S02]  /*0200*/  STG.E.64 desc[UR6][R2.64], R10 ;  /* 0x0000000a02007986 */ /* 0x000fe4000c101b06 */
[----:B------:R-:W-:Y:S01]  /*0210*/  IMAD.IADD R0, R17, 0x1, R10 ;  /* 0x0000000111007824 */ /* 0x000fe200078e020a */
[----:B------:R-:W-:Y:S01]  /*0220*/  LEA.HI.X R9, R9, UR5, RZ, 0x2, P0 ;  /* 0x0000000509097c11 */ /* 0x000fe200080f14ff */
[----:B------:R-:W-:Y:S03]  /*0230*/  STG.E.64 desc[UR6][R2.64+0x10], R16 ;  /* 0x0000101002007986 */ /* 0x000fe6000c101b06 */
[----:B------:R-:W-:-:S05]  /*0240*/  I2FP.F32.U32 R0, R0 ;  /* 0x0000000000007245 */ /* 0x000fca0000201000 */
[----:B------:R-:W-:-:S05]  /*0250*/  FFMA R5, R0, R13, 1.1641532182693481445e-10 ;  /* 0x2f00000000057423 */ /* 0x000fca000000000d */
[----:B------:R-:W-:Y:S01]  /*0260*/  STG.E desc[UR6][R8.64], R5 ;  /* 0x0000000508007986 */ /* 0x000fe2000c101906 */
[----:B------:R-:W-:Y:S05]  /*0270*/  EXIT ;  /* 0x000000000000794d */ /* 0x000fea0003800000 */
.L_x_0:
[----:B------:R-:W-:-:S00]  /*0280*/  BRA `(.L_x_0) ;  /* 0xfffffffc00fc7947 */ /* 0x000fc0000383ffff */
[----:B------:R-:W-:-:S00]  /*0290*/  NOP ;  /* 0x0000000000007918 */ /* 0x000fc00000000000 */
        /* <DEDUP_REMOVED lines=14> */
.L_x_29:


//--------------------- .text.skip_ahead_sequence_array_xorwow --------------------------
	.section	.text.skip_ahead_sequence_array_xorwow,"ax",@progbits
	.align	128
        .global         skip_ahead_sequence_array_xorwow
        .type           skip_ahead_sequence_array_xorwow,@function
        .size           skip_ahead_sequence_array_xorwow,(.L_x_30 - skip_ahead_sequence_array_xorwow)
        .other          skip_ahead_sequence_array_xorwow,@"STO_CUDA_ENTRY STV_DEFAULT"
skip_ahead_sequence_array_xorwow:
.text.skip_ahead_sequence_array_xorwow:
        /* <DEDUP_REMOVED lines=9> */
[----:B------:R-:W0:Y:S01]  /*0090*/  LDCU.64 UR4, c[0x0][0x390] ;  /* 0x00007200ff0477ac */ /* 0x000e220008000a00 */
[----:B------:R-:W1:Y:S01]  /*00a0*/  LDCU.64 UR6, c[0x0][0x358] ;  /* 0x00006b00ff0677ac */ /* 0x000e620008000a00 */
[----:B0-----:R-:W-:-:S04]  /*00b0*/  LEA R2, P0, R7, UR4, 0x3 ;  /* 0x0000000407027c11 */ /* 0x001fc8000f8018ff */
[----:B------:R-:W-:-:S05]  /*00c0*/  LEA.HI.X R3, R7, UR5, RZ, 0x3, P0 ;  /* 0x0000000507037c11 */ /* 0x000fca00080f1cff */
[----:B-1----:R-:W2:Y:S02]  /*00d0*/  LDG.E.64 R10, desc[UR6][R2.64] ;  /* 0x00000006020a7981 */ /* 0x002ea4000c1e1b00 */
[----:B--2---:R-:W-:-:S04]  /*00e0*/  ISETP.NE.U32.AND P0, PT, R10, RZ, PT ;  /* 0x000000ff0a00720c */ /* 0x004fc80003f05070 */
[----:B------:R-:W-:-:S13]  /*00f0*/  ISETP.NE.AND.EX P0, PT, R11, RZ, PT, P0 ;  /* 0x000000ff0b00720c */ /* 0x000fda0003f05300 */
[----:B------:R-:W-:Y:S05]  /*0100*/  @!P0 EXIT ;  /* 0x000000000000894d */ /* 0x000fea0003800000 */
[----:B------:R-:W0:Y:S01]  /*0110*/  LDC.64 R4, c[0x0][0x380] ;  /* 0x0000e000ff047b82 */ /* 0x000e220000000a00 */
[----:B------:R-:W-:Y:S01]  /*0120*/  UMOV UR4, URZ ;  /* 0x000000ff00047c82 */ /* 0x000fe20008000000 */
[----:B------:R-:W-:Y:S02]  /*0130*/  IMAD.MOV.U32 R0, RZ, RZ, R10 ;  /* 0x000000ffff007224 */ /* 0x000fe400078e000a */
[----:B------:R-:W-:Y:S02]  /*0140*/  IMAD.MOV.U32 R10, RZ, RZ, RZ ;  /* 0x000000ffff0a7224 */ /* 0x000fe400078e00ff */
[----:B0-----:R-:W-:-:S04]  /*0150*/  IMAD.WIDE.U32 R4, R7, 0x30, R4 ;  /* 0x0000003007047825 */ /* 0x001fc800078e0004 */
[----:B------:R-:W-:Y:S01]  /*0160*/  VIADD R5, R5, UR4 ;  /* 0x0000000405057c36 */ /* 0x000fe20008000000 */
[----:B------:R-:W-:-:S05]  /*0170*/  IADD3 R6, P0, PT, R4, 0x4, RZ ;  /* 0x0000000404067810 */ /* 0x000fca0007f1e0ff */
[----:B------:R-:W-:-:S08]  /*0180*/  IMAD.X R7, RZ, RZ, R5, P0 ;  /* 0x000000ffff077224 */ /* 0x000fd000000e0605 */
.L_x_6:
[----:B------:R-:W-:Y:S01]  /*0190*/  LOP3.LUT R12, R0, 0x3, RZ, 0xc0, !PT ;  /* 0x00000003000c7812 */ /* 0x000fe200078ec0ff */
[----:B------:R-:W-:Y:S03]  /*01a0*/  BSSY.RECONVERGENT B0, `(.L_x_1) ;  /* 0x00000c9000007945 */ /* 0x000fe60003800200 */
[----:B------:R-:W-:-:S04]  /*01b0*/  ISETP.NE.U32.AND P0, PT, R12, RZ, PT ;  /* 0x000000ff0c00720c */ /* 0x000fc80003f05070 */
[----:B------:R-:W-:-:S13]  /*01c0*/  ISETP.NE.AND.EX P0, PT, RZ, RZ, PT, P0 ;  /* 0x000000ffff00720c */ /* 0x000fda0003f05300 */
[----:B0-----:R-:W-:Y:S05]  /*01d0*/  @!P0 BRA `(.L_x_2) ;  /* 0x0000000c00148947 */ /* 0x001fea0003800000 */
[----:B------:R-:W0:Y:S01]  /*01e0*/  LDC.64 R2, c[0x4][RZ] ;  /* 0x01000000ff027b82 */ /* 0x000e220000000a00 */
[----:B------:R-:W-:Y:S02]  /*01f0*/  IMAD.MOV.U32 R13, RZ, RZ, RZ ;  /* 0x000000ffff0d7224 */ /* 0x000fe400078e00ff */
[----:B0-----:R-:W-:-:S07]  /*0200*/  IMAD.WIDE.U32 R2, R10, 0xc80, R2 ;  /* 0x00000c800a027825 */ /* 0x001fce00078e0002 */
.L_x_5:
[----:B0-----:R-:W-:Y:S02]  /*0210*/  IMAD.MOV.U32 R15, RZ, RZ, RZ ;  /* 0x000000ffff0f7224 */ /* 0x001fe400078e00ff */
[----:B------:R-:W-:Y:S02]  /*0220*/  IMAD.MOV.U32 R17, RZ, RZ, RZ ;  /* 0x000000ffff117224 */ /* 0x000fe400078e00ff */
[----:B------:R-:W-:Y:S02]  /*0230*/  IMAD.MOV.U32 R19, RZ, RZ, RZ ;  /* 0x000000ffff137224 */ /* 0x000fe400078e00ff */
[----:B------:R-:W-:Y:S02]  /*0240*/  IMAD.MOV.U32 R21, RZ, RZ, RZ ;  /* 0x000000ffff157224 */ /* 0x000fe400078e00ff */
[----:B------:R-:W-:Y:S02]  /*0250*/  IMAD.MOV.U32 R23, RZ, RZ, RZ ;  /* 0x000000ffff177224 */ /* 0x000fe400078e00ff */
[----:B------:R-:W-:-:S07]  /*0260*/  IMAD.MOV.U32 R25, RZ, RZ, RZ ;  /* 0x000000ffff197224 */ /* 0x000fce00078e00ff */
.L_x_4:
[----:B------:R-:W-:-:S05]  /*0270*/  IMAD.WIDE.U32 R8, R25, 0x4, R6 ;  /* 0x0000000419087825 */ /* 0x000fca00078e0006 */
[----:B------:R0:W5:Y:S01]  /*0280*/  LDG.E R14, desc[UR6][R8.64] ;  /* 0x00000006080e7981 */ /* 0x000162000c1e1900 */
[----:B------:R-:W-:Y:S02]  /*0290*/  IMAD.SHL.U32 R16, R25, 0x20, RZ ;  /* 0x0000002019107824 */ /* 0x000fe400078e00ff */
[----:B------:R-:W-:-:S07]  /*02a0*/  IMAD.MOV.U32 R27, RZ, RZ, RZ ;  /* 0x000000ffff1b7224 */ /* 0x000fce00078e00ff */
.L_x_3:
[----:B-----5:R-:W-:Y:S01]  /*02b0*/  SHF.R.U32.HI R22, RZ, R27, R14 ;  /* 0x0000001bff167219 */ /* 0x020fe2000001160e */
[----:B0-----:R-:W-:-:S03]  /*02c0*/  IMAD.IADD R8, R16, 0x1, R27 ;  /* 0x0000000110087824 */ /* 0x001fc600078e021b */
[----:B------:R-:W-:-:S04]  /*02d0*/  LOP3.LUT R9, R22, 0x1, RZ, 0xc0, !PT ;  /* 0x0000000116097812 */ /* 0x000fc800078ec0ff */
[----:B------:R-:W-:Y:S01]  /*02e0*/  ISETP.NE.U32.AND P0, PT, R9, 0x1, PT ;  /* 0x000000010900780c */ /* 0x000fe20003f05070 */
[----:B------:R-:W-:-:S03]  /*02f0*/  IMAD R9, R8, 0x5, RZ ;  /* 0x0000000508097824 */ /* 0x000fc600078e02ff */
[----:B------:R-:W-:Y:S01]  /*0300*/  R2P PR, R22, 0x7e ;  /* 0x0000007e16007804 */ /* 0x000fe20000000000 */
[----:B------:R-:W-:-:S08]  /*0310*/  IMAD.WIDE.U32 R8, R9, 0x4, R2 ;  /* 0x0000000409087825 */ /* 0x000fd000078e0002 */
[----:B------:R-:W2:Y:S04]  /*0320*/  @!P0 LDG.E R20, desc[UR6][R8.64+0x4] ;  /* 0x0000040608148981 */ /* 0x000ea8000c1e1900 */
[----:B------:R-:W3:Y:S04]  /*0330*/  @!P0 LDG.E R24, desc[UR6][R8.64+0x10] ;  /* 0x0000100608188981 */ /* 0x000ee8000c1e1900 */
[----:B------:R-:W4:Y:S04]  /*0340*/  @!P0 LDG.E R18, desc[UR6][R8.64] ;  /* 0x0000000608128981 */ /* 0x000f28000c1e1900 */
[----:B------:R-:W4:Y:S01]  /*0350*/  @P1 LDG.E R26, desc[UR6][R8.64+0x24] ;  /* 0x00002406081a1981 */ /* 0x000f22000c1e1900 */
[----:B--2---:R-:W-:-:S03]  /*0360*/  @!P0 LOP3.LUT R21, R21, R20, RZ, 0x3c, !PT ;  /* 0x0000001415158212 */ /* 0x004fc600078e3cff */
[----:B------:R-:W2:Y:S01]  /*0370*/  @P2 LDG.E R20, desc[UR6][R8.64+0x38] ;  /* 0x0000380608142981 */ /* 0x000ea2000c1e1900 */
[----:B---3--:R-:W-:-:S03]  /*0380*/  @!P0 LOP3.LUT R15, R15, R24, RZ, 0x3c, !PT ;  /* 0x000000180f0f8212 */ /* 0x008fc600078e3cff */
[----:B------:R-:W3:Y:S01]  /*0390*/  @P3 LDG.E R24, desc[UR6][R8.64+0x4c] ;  /* 0x00004c0608183981 */ /* 0x000ee2000c1e1900 */
[----:B----4-:R-:W-:-:S03]  /*03a0*/  @!P0 LOP3.LUT R23, R23, R18, RZ, 0x3c, !PT ;  /* 0x0000001217178212 */ /* 0x010fc600078e3cff */
[----:B------:R-:W4:Y:S01]  /*03b0*/  @!P0 LDG.E R18, desc[UR6][R8.64+0x8] ;  /* 0x0000080608128981 */ /* 0x000f22000c1e1900 */
[----:B------:R-:W-:-:S03]  /*03c0*/  @P1 LOP3.LUT R15, R15, R26, RZ, 0x3c, !PT ;  /* 0x0000001a0f0f1212 */ /* 0x000fc600078e3cff */
[----:B------:R-:W4:Y:S01]  /*03d0*/  @P4 LDG.E R26, desc[UR6][R8.64+0x60] ;  /* 0x00006006081a4981 */ /* 0x000f22000c1e1900 */
[----:B--2---:R-:W-:-:S03]  /*03e0*/  @P2 LOP3.LUT R15, R15, R20, RZ, 0x3c, !PT ;  /* 0x000000140f0f2212 */ /* 0x004fc600078e3cff */
[----:B------:R-:W2:Y:S01]  /*03f0*/  @P1 LDG.E R20, desc[UR6][R8.64+0x14] ;  /* 0x0000140608141981 */ /* 0x000ea2000c1e1900 */
[----:B---3--:R-:W-:-:S03]  /*0400*/  @P3 LOP3.LUT R15, R15, R24, RZ, 0x3c, !PT ;  /* 0x000000180f0f3212 */ /* 0x008fc600078e3cff */
        /* <DEDUP_REMOVED lines=10> */
[----:B------:R-:W4:Y:S01]  /*04b0*/  @P1 LDG.E R18, desc[UR6][R8.64+0x18] ;  /* 0x0000180608121981 */ /* 0x000f22000c1e1900 */
[----:B------:R-:W-:-:S03]  /*04c0*/  @P6 LOP3.LUT R15, R15, R26, RZ, 0x3c, !PT ;  /* 0x0000001a0f0f6212 */ /* 0x000fc600078e3cff */
[----:B------:R-:W4:Y:S01]  /*04d0*/  @P2 LDG.E R26, desc[UR6][R8.64+0x28] ;  /* 0x00002806081a2981 */ /* 0x000f22000c1e1900 */
[----:B--2---:R-:W-:-:S03]  /*04e0*/  @P1 LOP3.LUT R19, R19, R20, RZ, 0x3c, !PT ;  /* 0x0000001413131212 */ /* 0x004fc600078e3cff */
[----:B------:R-:W2:Y:S01]  /*04f0*/  @P2 LDG.E R20, desc[UR6][R8.64+0x30] ;  /* 0x0000300608142981 */ /* 0x000ea2000c1e1900 */
[----:B---3--:R-:W-:-:S03]  /*0500*/  @P1 LOP3.LUT R17, R17, R24, RZ, 0x3c, !PT ;  /* 0x0000001811111212 */ /* 0x008fc600078e3cff */
[----:B------:R-:W3:Y:S01]  /*0510*/  @P2 LDG.E R24, desc[UR6][R8.64+0x34] ;  /* 0x0000340608182981 */ /* 0x000ee2000c1e1900 */
[----:B----4-:R-:W-:-:S03]  /*0520*/  @P1 LOP3.LUT R21, R21, R18, RZ, 0x3c, !PT ;  /* 0x0000001215151212 */ /* 0x010fc600078e3cff */
        /* <DEDUP_REMOVED lines=27> */
[----:B------:R-:W-:Y:S02]  /*06e0*/  LOP3.LUT P0, RZ, R22, 0x80, RZ, 0xc0, !PT ;  /* 0x0000008016ff7812 */ /* 0x000fe4000780c0ff */
[----:B--2---:R-:W-:Y:S02]  /*06f0*/  @P5 LOP3.LUT R19, R19, R20, RZ, 0x3c, !PT ;  /* 0x0000001413135212 */ /* 0x004fe400078e3cff */
        /* <DEDUP_REMOVED lines=15> */
[----:B--2---:R-:W-:Y:S02]  /*07f0*/  @P0 LOP3.LUT R19, R19, R20, RZ, 0x3c, !PT ;  /* 0x0000001413130212 */ /* 0x004fe400078e3cff */
[----:B---3--:R-:W-:Y:S02]  /*0800*/  @P0 LOP3.LUT R17, R17, R24, RZ, 0x3c, !PT ;  /* 0x0000001811110212 */ /* 0x008fe400078e3cff */
[----:B----4-:R-:W-:Y:S02]  /*0810*/  @P0 LOP3.LUT R21, R21, R18, RZ, 0x3c, !PT ;  /* 0x0000001215150212 */ /* 0x010fe400078e3cff */
[----:B------:R-:W-:Y:S02]  /*0820*/  @P0 LOP3.LUT R15, R15, R26, RZ, 0x3c, !PT ;  /* 0x0000001a0f0f0212 */ /* 0x000fe400078e3cff */
[----:B------:R-:W-:-:S13]  /*0830*/  R2P PR, R22.B1, 0x7f ;  /* 0x0000007f16007804 */ /* 0x000fda0000001000 */
[----:B------:R-:W2:Y:S04]  /*0840*/  @P0 LDG.E R18, desc[UR6][R8.64+0xa0] ;  /* 0x0000a00608120981 */ /* 0x000ea8000c1e1900 */
[----:B------:R-:W3:Y:S04]  /*0850*/  @P0 LDG.E R20, desc[UR6][R8.64+0xa4] ;  /* 0x0000a40608140981 */ /* 0x000ee8000c1e1900 */
[----:B------:R-:W4:Y:S04]  /*0860*/  @P0 LDG.E R24, desc[UR6][R8.64+0xa8] ;  /* 0x0000a80608180981 */ /* 0x000f28000c1e1900 */
[----:B------:R-:W4:Y:S01]  /*0870*/  @P1 LDG.E R26, desc[UR6][R8.64+0xb8] ;  /* 0x0000b806081a1981 */ /* 0x000f22000c1e1900 */
[----:B--2---:R-:W-:-:S03]  /*0880*/  @P0 LOP3.LUT R23, R23, R18, RZ, 0x3c, !PT ;  /* 0x0000001217170212 */ /* 0x004fc600078e3cff */
[----:B------:R-:W2:Y:S01]  /*0890*/  @P0 LDG.E R18, desc[UR6][R8.64+0xac] ;  /* 0x0000ac0608120981 */ /* 0x000ea2000c1e1900 */
[----:B---3--:R-:W-:-:S03]  /*08a0*/  @P0 LOP3.LUT R21, R21, R20, RZ, 0x3c, !PT ;  /* 0x0000001415150212 */ /* 0x008fc600078e3cff */
[----:B------:R-:W3:Y:S01]  /*08b0*/  @P0 LDG.E R20, desc[UR6][R8.64+0xb0] ;  /* 0x0000b00608140981 */ /* 0x000ee2000c1e1900 */
[----:B----4-:R-:W-:-:S03]  /*08c0*/  @P0 LOP3.LUT R19, R19, R24, RZ, 0x3c, !PT ;  /* 0x0000001813130212 */ /* 0x010fc600078e3cff */
[----:B------:R-:W4:Y:S01]  /*08d0*/  @P1 LDG.E R24, desc[UR6][R8.64+0xb4] ;  /* 0x0000b40608181981 */ /* 0x000f22000c1e1900 */
[----:B--2---:R-:W-:-:S03]  /*08e0*/  @P0 LOP3.LUT R17, R17, R18, RZ, 0x3c, !PT ;  /* 0x0000001211110212 */ /* 0x004fc600078e3cff */
[----:B------:R-:W2:Y:S01]  /*08f0*/  @P1 LDG.E R18, desc[UR6][R8.64+0xbc] ;  /* 0x0000bc0608121981 */ /* 0x000ea2000c1e1900 */
[----:B---3--:R-:W-:Y:S02]  /*0900*/  @P0 LOP3.LUT R15, R15, R20, RZ, 0x3c, !PT ;  /* 0x000000140f0f0212 */ /* 0x008fe400078e3cff */
[----:B------:R-:W-:Y:S01]  /*0910*/  LOP3.LUT P0, RZ, R22, 0x8000, RZ, 0xc0, !PT ;  /* 0x0000800016ff7812 */ /* 0x000fe2000780c0ff */
[----:B------:R-:W3:Y:S01]  /*0920*/  @P1 LDG.E R20, desc[UR6][R8.64+0xc0] ;  /* 0x0000c00608141981 */ /* 0x000ee2000c1e1900 */
[----:B----4-:R-:W-:-:S03]  /*0930*/  @P1 LOP3.LUT R23, R23, R24, RZ, 0x3c, !PT ;  /* 0x0000001817171212 */ /* 0x010fc600078e3cff */
        /* <DEDUP_REMOVED lines=52> */
[----:B------:R-:W-:Y:S01]  /*0c80*/  VIADD R27, R27, 0x10 ;  /* 0x000000101b1b7836 */ /* 0x000fe20000000000 */
        /* <DEDUP_REMOVED lines=8> */
[----:B------:R-:W-:Y:S02]  /*0d10*/  ISETP.NE.AND P1, PT, R27, 0x20, PT ;  /* 0x000000201b00780c */ /* 0x000fe40003f25270 */
[----:B------:R-:W-:Y:S02]  /*0d20*/  @P0 LOP3.LUT R15, R15, R26, RZ, 0x3c, !PT ;  /* 0x0000001a0f0f0212 */ /* 0x000fe400078e3cff */
[----:B--2---:R-:W-:Y:S02]  /*0d30*/  @P0 LOP3.LUT R23, R23, R18, RZ, 0x3c, !PT ;  /* 0x0000001217170212 */ /* 0x004fe400078e3cff */
[----:B---3--:R-:W-:Y:S02]  /*0d40*/  @P0 LOP3.LUT R21, R21, R20, RZ, 0x3c, !PT ;  /* 0x0000001415150212 */ /* 0x008fe400078e3cff */
[----:B----4-:R-:W-:Y:S02]  /*0d50*/  @P0 LOP3.LUT R19, R19, R22, RZ, 0x3c, !PT ;  /* 0x0000001613130212 */ /* 0x010fe400078e3cff */
[----:B------:R-:W-:-:S03]  /*0d60*/  @P0 LOP3.LUT R17, R17, R24, RZ, 0x3c, !PT ;  /* 0x0000001811110212 */ /* 0x000fc600078e3cff */
[----:B------:R-:W-:Y:S05]  /*0d70*/  @P1 BRA `(.L_x_3) ;  /* 0xfffffff4004c1947 */ /* 0x000fea000383ffff */
[----:B------:R-:W-:-:S05]  /*0d80*/  VIADD R25, R25, 0x1 ;  /* 0x0000000119197836 */ /* 0x000fca0000000000 */
[----:B------:R-:W-:-:S13]  /*0d90*/  ISETP.NE.AND P0, PT, R25, 0x5, PT ;  /* 0x000000051900780c */ /* 0x000fda0003f05270 */
[----:B------:R-:W-:Y:S05]  /*0da0*/  @P0 BRA `(.L_x_4) ;  /* 0xfffffff400300947 */ /* 0x000fea000383ffff */
[----:B------:R0:W-:Y:S01]  /*0db0*/  STG.E desc[UR6][R4.64+0x4], R23 ;  /* 0x0000041704007986 */ /* 0x0001e2000c101906 */
[----:B------:R-:W-:-:S03]  /*0dc0*/  VIADD R13, R13, 0x1 ;  /* 0x000000010d0d7836 */ /* 0x000fc60000000000 */
[----:B------:R0:W-:Y:S02]  /*0dd0*/  STG.E desc[UR6][R4.64+0x8], R21 ;  /* 0x0000081504007986 */ /* 0x0001e4000c101906 */
[----:B------:R-:W-:Y:S02]  /*0de0*/  ISETP.GE.U32.AND P0, PT, R13, R12, PT ;  /* 0x0000000c0d00720c */ /* 0x000fe40003f06070 */
[----:B------:R0:W-:Y:S04]  /*0df0*/  STG.E desc[UR6][R4.64+0xc], R19 ;  /* 0x00000c1304007986 */ /* 0x0001e8000c101906 */
[----:B------:R0:W-:Y:S04]  /*0e00*/  STG.E desc[UR6][R4.64+0x10], R17 ;  /* 0x0000101104007986 */ /* 0x0001e8000c101906 */
[----:B------:R0:W-:Y:S03]  /*0e10*/  STG.E desc[UR6][R4.64+0x14], R15 ;  /* 0x0000140f04007986 */ /* 0x0001e6000c101906 */
[----:B------:R-:W-:Y:S05]  /*0e20*/  @!P0 BRA `(.L_x_5) ;  /* 0xfffffff000f88947 */ /* 0x000fea000383ffff */
.L_x_2:
[----:B------:R-:W-:Y:S05]  /*0e30*/  BSYNC.RECONVERGENT B0 ;  /* 0x0000000000007941 */ /* 0x000fea0003800200 */
.L_x_1:
[----:B------:R-:W-:Y:S01]  /*0e40*/  ISETP.GT.U32.AND P0, PT, R0, 0x3, PT ;  /* 0x000000030000780c */ /* 0x000fe20003f04070 */
[----:B------:R-:W-:Y:S01]  /*0e50*/  VIADD R10, R10, 0x1 ;  /* 0x000000010a0a7836 */ /* 0x000fe20000000000 */
[--C-:B------:R-:W-:Y:S02]  /*0e60*/  SHF.R.U64 R0, R0, 0x2, R11.reuse ;  /* 0x0000000200007819 */ /* 0x100fe4000000120b */
[----:B------:R-:W-:Y:S02]  /*0e70*/  ISETP.GT.U32.AND.EX P0, PT, R11, RZ, PT, P0 ;  /* 0x000000ff0b00720c */ /* 0x000fe40003f04100 */
[----:B------:R-:W-:-:S11]  /*0e80*/  SHF.R.U32.HI R11, RZ, 0x2, R11 ;  /* 0x00000002ff0b7819 */ /* 0x000fd6000001160b */
[----:B------:R-:W-:Y:S05]  /*0e90*/  @P0 BRA `(.L_x_6) ;  /* 0xfffffff000bc0947 */ /* 0x000fea000383ffff */
[----:B------:R-:W-:Y:S05]  /*0ea0*/  EXIT ;  /* 0x000000000000794d */ /* 0x000fea0003800000 */
.L_x_7:
        /* <DEDUP_REMOVED lines=13> */
.L_x_30:


//--------------------- .text.skip_ahead_sequence_xorwow --------------------------
	.section	.text.skip_ahead_sequence_xorwow,"ax",@progbits
	.align	128
        .global         skip_ahead_sequence_xorwow
        .type           skip_ahead_sequence_xorwow,@function
        .size           skip_ahead_sequence_xorwow,(.L_x_31 - skip_ahead_sequence_xorwow)
        .other          skip_ahead_sequence_xorwow,@"STO_CUDA_ENTRY STV_DEFAULT"
skip_ahead_sequence_xorwow:
.text.skip_ahead_sequence_xorwow:
[----:B------:R-:W-:Y:S01]  /*0000*/  LDC R1, c[0x0][0x37c] ;  /* 0x0000df00ff017b82 */ /* 0x000fe20000000800 */
[----:B------:R-:W0:Y:S07]  /*0010*/  S2R R0, SR_TID.X ;  /* 0x0000000000007919 */ /* 0x000e2e0000002100 */
[----:B------:R-:W0:Y:S01]  /*0020*/  S2UR UR4, SR_CTAID.X ;  /* 0x00000000000479c3 */ /* 0x000e220000002500 */
[----:B------:R-:W1:Y:S01]  /*0030*/  LDCU.64 UR6, c[0x0][0x390] ;  /* 0x00007200ff0677ac */ /* 0x000e620008000a00 */
[----:B------:R-:W2:Y:S06]  /*0040*/  LDCU.64 UR8, c[0x0][0x388] ;  /* 0x00007100ff0877ac */ /* 0x000eac0008000a00 */
[----:B------:R-:W0:Y:S01]  /*0050*/  LDC R3, c[0x0][0x360] ;  /* 0x0000d800ff037b82 */ /* 0x000e220000000800 */
[----:B-1----:R-:W-:-:S04]  /*0060*/  ISETP.NE.U32.AND P0, PT, RZ, UR6, PT ;  /* 0x00000006ff007c0c */ /* 0x002fc8000bf05070 */
[----:B------:R-:W-:Y:S01]  /*0070*/  ISETP.NE.AND.EX P0, PT, RZ, UR7, PT, P0 ;  /* 0x00000007ff007c0c */ /* 0x000fe2000bf05300 */
[----:B------:R-:W1:Y:S01]  /*0080*/  LDCU.64 UR6, c[0x0][0x390] ;  /* 0x00007200ff0677ac */ /* 0x000e620008000a00 */
[----:B0-----:R-:W-:-:S05]  /*0090*/  IMAD R3, R3, UR4, R0 ;  /* 0x0000000403037c24 */ /* 0x001fca000f8e0200 */
[----:B--2---:R-:W-:-:S04]  /*00a0*/  ISETP.GE.U32.AND P1, PT, R3, UR8, PT ;  /* 0x0000000803007c0c */ /* 0x004fc8000bf26070 */
[----:B------:R-:W-:-:S13]  /*00b0*/  ISETP.GE.U32.OR.EX P0, PT, RZ, UR9, !P0, P1 ;  /* 0x00000009ff007c0c */ /* 0x000fda000c706510 */
[----:B-1----:R-:W-:Y:S05]  /*00c0*/  @P0 EXIT ;  /* 0x000000000000094d */ /* 0x002fea0003800000 */
[----:B------:R-:W0:Y:S01]  /*00d0*/  LDC.64 R4, c[0x0][0x380] ;  /* 0x0000e000ff047b82 */ /* 0x000e220000000a00 */
[----:B------:R-:W-:Y:S01]  /*00e0*/  UMOV UR4, URZ ;  /* 0x000000ff00047c82 */ /* 0x000fe20008000000 */
[----:B------:R-:W-:Y:S01]  /*00f0*/  IMAD.MOV.U32 R0, RZ, RZ, RZ ;  /* 0x000000ffff007224 */ /* 0x000fe200078e00ff */
[----:B------:R-:W1:Y:S01]  /*0100*/  LDCU.64 UR8, c[0x0][0x358] ;  /* 0x00006b00ff0877ac */ /* 0x000e620008000a00 */
[----:B0-----:R-:W-:-:S04]  /*0110*/  IMAD.WIDE.U32 R4, R3, 0x30, R4 ;  /* 0x0000003003047825 */ /* 0x001fc800078e0004 */
[----:B------:R-:W-:Y:S01]  /*0120*/  VIADD R5, R5, UR4 ;  /* 0x0000000405057c36 */ /* 0x000fe20008000000 */
[----:B------:R-:W-:-:S05]  /*0130*/  IADD3 R2, P0, PT, R4, 0x4, RZ ;  /* 0x0000000404027810 */ /* 0x000fca0007f1e0ff */
[----:B-1----:R-:W-:-:S08]  /*0140*/  IMAD.X R3, RZ, RZ, R5, P0 ;  /* 0x000000ffff037224 */ /* 0x002fd000000e0605 */
.L_x_12:
[----:B------:R-:W-:-:S04]  /*0150*/  ULOP3.LUT UR5, UR6, 0x3, URZ, 0xc0, !UPT ;  /* 0x0000000306057892 */ /* 0x000fc8000f8ec0ff */
[----:B------:R-:W-:-:S04]  /*0160*/  UISETP.NE.U32.AND UP0, UPT, UR5, URZ, UPT ;  /* 0x000000ff0500728c */ /* 0x000fc8000bf05070 */
[----:B------:R-:W-:-:S09]  /*0170*/  UISETP.NE.AND.EX UP0, UPT, URZ, URZ, UPT, UP0 ;  /* 0x000000ffff00728c */ /* 0x000fd2000bf05300 */
[----:B0-----:R-:W-:Y:S05]  /*0180*/  BRA.U !UP0, `(.L_x_8) ;  /* 0x0000000d08147547 */ /* 0x001fea000b800000 */
[----:B------:R-:W0:Y:S01]  /*0190*/  LDC.64 R6, c[0x4][RZ] ;  /* 0x01000000ff067b82 */ /* 0x000e220000000a00 */
[----:B------:R-:W-:Y:S01]  /*01a0*/  UMOV UR4, URZ ;  /* 0x000000ff00047c82 */ /* 0x000fe20008000000 */
[----:B0-----:R-:W-:-:S07]  /*01b0*/  IMAD.WIDE.U32 R6, R0, 0xc80, R6 ;  /* 0x00000c8000067825 */ /* 0x001fce00078e0006 */
.L_x_11:
[----:B0-----:R-:W-:Y:S02]  /*01c0*/  IMAD.MOV.U32 R15, RZ, RZ, RZ ;  /* 0x000000ffff0f7224 */ /* 0x001fe400078e00ff */
[----:B------:R-:W-:Y:S02]  /*01d0*/  IMAD.MOV.U32 R19, RZ, RZ, RZ ;  /* 0x000000ffff137224 */ /* 0x000fe400078e00ff */
[----:B------:R-:W-:Y:S02]  /*01e0*/  IMAD.MOV.U32 R11, RZ, RZ, RZ ;  /* 0x000000ffff0b7224 */ /* 0x000fe400078e00ff */
[----:B------:R-:W-:Y:S02]  /*01f0*/  IMAD.MOV.U32 R13, RZ, RZ, RZ ;  /* 0x000000ffff0d7224 */ /* 0x000fe400078e00ff */
[----:B------:R-:W-:Y:S02]  /*0200*/  IMAD.MOV.U32 R17, RZ, RZ, RZ ;  /* 0x000000ffff117224 */ /* 0x000fe400078e00ff */
[----:B------:R-:W-:-:S07]  /*0210*/  IMAD.MOV.U32 R21, RZ, RZ, RZ ;  /* 0x000000ffff157224 */ /* 0x000fce00078e00ff */
.L_x_10:
[----:B------:R-:W-:-:S05]  /*0220*/  IMAD.WIDE.U32 R8, R21, 0x4, R2 ;  /* 0x0000000415087825 */ /* 0x000fca00078e0002 */
[----:B------:R0:W5:Y:S01]  /*0230*/  LDG.E R10, desc[UR8][R8.64] ;  /* 0x00000008080a7981 */ /* 0x000162000c1e1900 */
[----:B------:R-:W-:Y:S02]  /*0240*/  IMAD.SHL.U32 R12, R21, 0x20, RZ ;  /* 0x00000020150c7824 */ /* 0x000fe400078e00ff */
[----:B------:R-:W-:-:S07]  /*0250*/  IMAD.MOV.U32 R23, RZ, RZ, RZ ;  /* 0x000000ffff177224 */ /* 0x000fce00078e00ff */
.L_x_9:
        /* <DEDUP_REMOVED lines=8> */
[----:B------:R-:W3:Y:S04]  /*02e0*/  @P1 LDG.E R16, desc[UR8][R8.64+0x24] ;  /* 0x0000240808101981 */ /* 0x000ee8000c1e1900 */
[----:B------:R-:W4:Y:S04]  /*02f0*/  @P2 LDG.E R18, desc[UR8][R8.64+0x38] ;  /* 0x0000380808122981 */ /* 0x000f28000c1e1900 */
[----:B------:R-:W4:Y:S04]  /*0300*/  @P3 LDG.E R20, desc[UR8][R8.64+0x4c] ;  /* 0x00004c0808143981 */ /* 0x000f28000c1e1900 */
[----:B------:R-:W4:Y:S04]  /*0310*/  @P4 LDG.E R22, desc[UR8][R8.64+0x60] ;  /* 0x0000600808164981 */ /* 0x000f28000c1e1900 */
[----:B------:R-:W4:Y:S04]  /*0320*/  @P5 LDG.E R26, desc[UR8][R8.64+0x74] ;  /* 0x00007408081a5981 */ /* 0x000f28000c1e1900 */
[----:B------:R-:W4:Y:S01]  /*0330*/  @P6 LDG.E R28, desc[UR8][R8.64+0x88] ;  /* 0x00008808081c6981 */ /* 0x000f22000c1e1900 */
[----:B--2---:R-:W-:-:S03]  /*0340*/  @!P0 LOP3.LUT R15, R15, R14, RZ, 0x3c, !PT ;  /* 0x0000000e0f0f8212 */ /* 0x004fc600078e3cff */
[----:B------:R-:W2:Y:S01]  /*0350*/  @!P0 LDG.E R14, desc[UR8][R8.64] ;  /* 0x00000008080e8981 */ /* 0x000ea2000c1e1900 */
[----:B---3--:R-:W-:-:S03]  /*0360*/  @P1 LOP3.LUT R15, R15, R16, RZ, 0x3c, !PT ;  /* 0x000000100f0f1212 */ /* 0x008fc600078e3cff */
[----:B------:R-:W3:Y:S01]  /*0370*/  @!P0 LDG.E R16, desc[UR8][R8.64+0x4] ;  /* 0x0000040808108981 */ /* 0x000ee2000c1e1900 */
[----:B----4-:R-:W-:-:S03]  /*0380*/  @P2 LOP3.LUT R15, R15, R18, RZ, 0x3c, !PT ;  /* 0x000000120f0f2212 */ /* 0x010fc600078e3cff */
[----:B------:R-:W4:Y:S01]  /*0390*/  @!P0 LDG.E R18, desc[UR8][R8.64+0x8] ;  /* 0x0000080808128981 */ /* 0x000f22000c1e1900 */
[----:B------:R-:W-:-:S03]  /*03a0*/  @P3 LOP3.LUT R15, R15, R20, RZ, 0x3c, !PT ;  /* 0x000000140f0f3212 */ /* 0x000fc600078e3cff */
[----:B------:R-:W4:Y:S01]  /*03b0*/  @!P0 LDG.E R20, desc[UR8][R8.64+0xc] ;  /* 0x00000c0808148981 */ /* 0x000f22000c1e1900 */
[----:B------:R-:W-:-:S03]  /*03c0*/  @P4 LOP3.LUT R15, R15, R22, RZ, 0x3c, !PT ;  /* 0x000000160f0f4212 */ /* 0x000fc600078e3cff */
[----:B------:R-:W4:Y:S01]  /*03d0*/  @P1 LDG.E R22, desc[UR8][R8.64+0x14] ;  /* 0x0000140808161981 */ /* 0x000f22000c1e1900 */
[----:B------:R-:W-:-:S03]  /*03e0*/  @P5 LOP3.LUT R15, R15, R26, RZ, 0x3c, !PT ;  /* 0x0000001a0f0f5212 */ /* 0x000fc600078e3cff */
[----:B------:R-:W4:Y:S01]  /*03f0*/  @P2 LDG.E R26, desc[UR8][R8.64+0x30] ;  /* 0x00003008081a2981 */ /* 0x000f22000c1e1900 */
[----:B------:R-:W-:-:S03]  /*0400*/  @P6 LOP3.LUT R15, R15, R28, RZ, 0x3c, !PT ;  /* 0x0000001c0f0f6212 */ /* 0x000fc600078e3cff */
[----:B------:R-:W4:Y:S01]  /*0410*/  @P2 LDG.E R28, desc[UR8][R8.64+0x34] ;  /* 0x00003408081c2981 */ /* 0x000f22000c1e1900 */
[----:B--2---:R-:W-:-:S03]  /*0420*/  @!P0 LOP3.LUT R17, R17, R14, RZ, 0x3c, !PT ;  /* 0x0000000e11118212 */ /* 0x004fc600078e3cff */
[----:B------:R-:W2:Y:S01]  /*0430*/  @P1 LDG.E R14, desc[UR8][R8.64+0x18] ;  /* 0x00001808080e1981 */ /* 0x000ea2000c1e1900 */
[----:B---3--:R-:W-:-:S03]  /*0440*/  @!P0 LOP3.LUT R13, R13, R16, RZ, 0x3c, !PT ;  /* 0x000000100d0d8212 */ /* 0x008fc600078e3cff */
[----:B------:R-:W3:Y:S01]  /*0450*/  @P1 LDG.E R16, desc[UR8][R8.64+0x1c] ;  /* 0x00001c0808101981 */ /* 0x000ee2000c1e1900 */
[----:B----4-:R-:W-:-:S03]  /*0460*/  @!P0 LOP3.LUT R11, R11, R18, RZ, 0x3c, !PT ;  /* 0x000000120b0b8212 */ /* 0x010fc600078e3cff */
[----:B------:R-:W4:Y:S01]  /*0470*/  @P1 LDG.E R18, desc[UR8][R8.64+0x20] ;  /* 0x0000200808121981 */ /* 0x000f22000c1e1900 */
[----:B------:R-:W-:-:S03]  /*0480*/  @!P0 LOP3.LUT R19, R19, R20, RZ, 0x3c, !PT ;  /* 0x0000001413138212 */ /* 0x000fc600078e3cff */
        /* <DEDUP_REMOVED lines=9> */
[----:B------:R-:W-:Y:S02]  /*0520*/  @P2 LOP3.LUT R11, R11, R26, RZ, 0x3c, !PT ;  /* 0x0000001a0b0b2212 */ /* 0x000fe400078e3cff */
[----:B------:R-:W-:Y:S01]  /*0530*/  @P2 LOP3.LUT R17, R17, R20, RZ, 0x3c, !PT ;  /* 0x0000001411112212 */ /* 0x000fe200078e3cff */
[----:B------:R-:W4:Y:S01]  /*0540*/  @P4 LDG.E R26, desc[UR8][R8.64+0x54] ;  /* 0x00005408081a4981 */ /* 0x000f22000c1e1900 */
[----:B------:R-:W-:Y:S02]  /*0550*/  @P2 LOP3.LUT R19, R19, R28, RZ, 0x3c, !PT ;  /* 0x0000001c13132212 */ /* 0x000fe400078e3cff */
[----:B------:R-:W-:Y:S01]  /*0560*/  @P2 LOP3.LUT R13, R13, R22, RZ, 0x3c, !PT ;  /* 0x000000160d0d2212 */ /* 0x000fe200078e3cff */
[----:B------:R-:W4:Y:S04]  /*0570*/  @P3 LDG.E R20, desc[UR8][R8.64+0x48] ;  /* 0x0000480808143981 */ /* 0x000f28000c1e1900 */
        /* <DEDUP_REMOVED lines=12> */
[----:B------:R-:W-:-:S03]  /*0640*/  @P4 LOP3.LUT R17, R17, R22, RZ, 0x3c, !PT ;  /* 0x0000001611114212 */ /* 0x000fc600078e3cff */
        /* <DEDUP_REMOVED lines=8> */
[----:B----4-:R-:W-:-:S04]  /*06d0*/  @P5 LOP3.LUT R13, R13, R18, RZ, 0x3c, !PT ;  /* 0x000000120d0d5212 */ /* 0x010fc800078e3cff */
        /* <DEDUP_REMOVED lines=9> */
[----:B--2---:R-:W-:Y:S02]  /*0770*/  @P6 LOP3.LUT R11, R11, R14, RZ, 0x3c, !PT ;  /* 0x0000000e0b0b6212 */ /* 0x004fe400078e3cff */
[----:B---3--:R-:W-:Y:S02]  /*0780*/  @P6 LOP3.LUT R19, R19, R16, RZ, 0x3c, !PT ;  /* 0x0000001013136212 */ /* 0x008fe400078e3cff */
[----:B----4-:R-:W-:Y:S02]  /*0790*/  @P0 LOP3.LUT R17, R17, R18, RZ, 0x3c, !PT ;  /* 0x0000001211110212 */ /* 0x010fe400078e3cff */
[----:B------:R-:W-:Y:S02]  /*07a0*/  @P0 LOP3.LUT R19, R19, R26, RZ, 0x3c, !PT ;  /* 0x0000001a13130212 */ /* 0x000fe400078e3cff */
[----:B------:R-:W-:Y:S02]  /*07b0*/  @P0 LOP3.LUT R13, R13, R20, RZ, 0x3c, !PT ;  /* 0x000000140d0d0212 */ /* 0x000fe400078e3cff */
[----:B------:R-:W-:-:S02]  /*07c0*/  @P0 LOP3.LUT R11, R11, R22, RZ, 0x3c, !PT ;  /* 0x000000160b0b0212 */ /* 0x000fc400078e3cff */
[----:B------:R-:W-:Y:S02]  /*07d0*/  @P0 LOP3.LUT R15, R15, R28, RZ, 0x3c, !PT ;  /* 0x0000001c0f0f0212 */ /* 0x000fe400078e3cff */
[----:B------:R-:W-:-:S13]  /*07e0*/  R2P PR, R24.B1, 0x7f ;  /* 0x0000007f18007804 */ /* 0x000fda0000001000 */
[----:B------:R-:W2:Y:S04]  /*07f0*/  @P0 LDG.E R16, desc[UR8][R8.64+0xa0] ;  /* 0x0000a00808100981 */ /* 0x000ea8000c1e1900 */
[----:B------:R-:W3:Y:S04]  /*0800*/  @P0 LDG.E R18, desc[UR8][R8.64+0xa4] ;  /* 0x0000a40808120981 */ /* 0x000ee8000c1e1900 */
[----:B------:R-:W4:Y:S04]  /*0810*/  @P0 LDG.E R20, desc[UR8][R8.64+0xa8] ;  /* 0x0000a80808140981 */ /* 0x000f28000c1e1900 */
[----:B------:R-:W4:Y:S04]  /*0820*/  @P0 LDG.E R22, desc[UR8][R8.64+0xac] ;  /* 0x0000ac0808160981 */ /* 0x000f28000c1e1900 */
[----:B------:R-:W4:Y:S04]  /*0830*/  @P0 LDG.E R26, desc[UR8][R8.64+0xb0] ;  /* 0x0000b008081a0981 */ /* 0x000f28000c1e1900 */
        /* <DEDUP_REMOVED lines=11> */
[----:B------:R-:W-:Y:S02]  /*08f0*/  @P0 LOP3.LUT R15, R15, R26, RZ, 0x3c, !PT ;  /* 0x0000001a0f0f0212 */ /* 0x000fe400078e3cff */
[----:B------:R-:W-:Y:S01]  /*0900*/  LOP3.LUT P0, RZ, R24, 0x8000, RZ, 0xc0, !PT ;  /* 0x0000800018ff7812 */ /* 0x000fe2000780c0ff */
[----:B------:R-:W4:Y:S01]  /*0910*/  @P2 LDG.E R26, desc[UR8][R8.64+0xd0] ;  /* 0x0000d008081a2981 */ /* 0x000f22000c1e1900 */
[----:B------:R-:W-:-:S03]  /*0920*/  @P1 LOP3.LUT R17, R17, R28, RZ, 0x3c, !PT ;  /* 0x0000001c11111212 */ /* 0x000fc600078e3cff */
[----:B------:R-:W4:Y:S04]  /*0930*/  @P2 LDG.E R24, desc[UR8][R8.64+0xcc] ;  /* 0x0000cc0808182981 */ /* 0x000f28000c1e1900 */
        /* <DEDUP_REMOVED lines=44> */
[----:B------:R-:W-:-:S03]  /*0c00*/  @P5 LOP3.LUT R19, R19, R26, RZ, 0x3c, !PT ;  /* 0x0000001a13135212 */ /* 0x000fc600078e3cff */
[----:B------:R-:W4:Y:S01]  /*0c10*/  @P0 LDG.E R26, desc[UR8][R8.64+0x134] ;  /* 0x00013408081a0981 */ /* 0x000f22000c1e1900 */
[----:B------:R-:W-:-:S03]  /*0c20*/  @P5 LOP3.LUT R11, R11, R24, RZ, 0x3c, !PT ;  /* 0x000000180b0b5212 */ /* 0x000fc600078e3cff */
[----:B------:R-:W4:Y:S01]  /*0c30*/  @P0 LDG.E R24, desc[UR8][R8.64+0x130] ;  /* 0x0001300808180981 */ /* 0x000f22000c1e1900 */
[----:B------:R-:W-:-:S03]  /*0c40*/  @P5 LOP3.LUT R15, R15, R28, RZ, 0x3c, !PT ;  /* 0x0000001c0f0f5212 */ /* 0x000fc600078e3cff */
[----:B------:R-:W4:Y:S04]  /*0c50*/  @P0 LDG.E R25, desc[UR8][R8.64+0x13c] ;  /* 0x00013c0808190981 */ /* 0x000f28000c1e1900 */
[----:B------:R-:W4:Y:S01]  /*0c60*/  @P0 LDG.E R28, desc[UR8][R8.64+0x138] ;  /* 0x00013808081c0981 */ /* 0x000f22000c1e1900 */
[----:B------:R-:W-:-:S05]  /*0c70*/  VIADD R23, R23, 0x10 ;  /* 0x0000001017177836 */ /* 0x000fca0000000000 */
[----:B------:R-:W-:Y:S02]  /*0c80*/  ISETP.NE.AND P1, PT, R23, 0x20, PT ;  /* 0x000000201700780c */ /* 0x000fe40003f25270 */
[----:B------:R-:W-:Y:S02]  /*0c90*/  @P6 LOP3.LUT R13, R13, R14, RZ, 0x3c, !PT ;  /* 0x0000000e0d0d6212 */ /* 0x000fe400078e3cff */
[----:B--2---:R-:W-:Y:S02]  /*0ca0*/  @P6 LOP3.LUT R11, R11, R16, RZ, 0x3c, !PT ;  /* 0x000000100b0b6212 */ /* 0x004fe400078e3cff */
[----:B---3--:R-:W-:Y:S02]  /*0cb0*/  @P6 LOP3.LUT R19, R19, R18, RZ, 0x3c, !PT ;  /* 0x0000001213136212 */ /* 0x008fe400078e3cff */
[----:B----4-:R-:W-:Y:S02]  /*0cc0*/  @P6 LOP3.LUT R15, R15, R20, RZ, 0x3c, !PT ;  /* 0x000000140f0f6212 */ /* 0x010fe400078e3cff */
[----:B------:R-:W-:-:S02]  /*0cd0*/  @P0 LOP3.LUT R17, R17, R22, RZ, 0x3c, !PT ;  /* 0x0000001611110212 */ /* 0x000fc400078e3cff */
[----:B------:R-:W-:Y:S02]  /*0ce0*/  @P0 LOP3.LUT R11, R11, R26, RZ, 0x3c, !PT ;  /* 0x0000001a0b0b0212 */ /* 0x000fe400078e3cff */
[----:B------:R-:W-:Y:S02]  /*0cf0*/  @P0 LOP3.LUT R13, R13, R24, RZ, 0x3c, !PT ;  /* 0x000000180d0d0212 */ /* 0x000fe400078e3cff */
[----:B------:R-:W-:Y:S02]  /*0d00*/  @P0 LOP3.LUT R15, R15, R25, RZ, 0x3c, !PT ;  /* 0x000000190f0f0212 */ /* 0x000fe400078e3cff */
[----:B------:R-:W-:Y:S01]  /*0d10*/  @P0 LOP3.LUT R19, R19, R28, RZ, 0x3c, !PT ;  /* 0x0000001c13130212 */ /* 0x000fe200078e3cff */
[----:B------:R-:W-:Y:S06]  /*0d20*/  @P1 BRA `(.L_x_9) ;  /* 0xfffffff4004c1947 */ /* 0x000fec000383ffff */
[----:B------:R-:W-:-:S05]  /*0d30*/  VIADD R21, R21, 0x1 ;  /* 0x0000000115157836 */ /* 0x000fca0000000000 */
[----:B------:R-:W-:-:S13]  /*0d40*/  ISETP.NE.AND P0, PT, R21, 0x5, PT ;  /* 0x000000051500780c */ /* 0x000fda0003f05270 */
[----:B------:R-:W-:Y:S05]  /*0d50*/  @P0 BRA `(.L_x_10) ;  /* 0xfffffff400300947 */ /* 0x000fea000383ffff */
[----:B------:R0:W-:Y:S01]  /*0d60*/  STG.E desc[UR8][R4.64+0x4], R17 ;  /* 0x0000041104007986 */ /* 0x0001e2000c101908 */
[----:B------:R-:W-:-:S03]  /*0d70*/  UIADD3 UR4, UPT, UPT, UR4, 0x1, URZ ;  /* 0x0000000104047890 */ /* 0x000fc6000fffe0ff */
[----:B------:R0:W-:Y:S01]  /*0d80*/  STG.E desc[UR8][R4.64+0x8], R13 ;  /* 0x0000080d04007986 */ /* 0x0001e2000c101908 */
[----:B------:R-:W-:-:S03]  /*0d90*/  UISETP.GE.U32.AND UP0, UPT, UR4, UR5, UPT ;  /* 0x000000050400728c */ /* 0x000fc6000bf06070 */
[----:B------:R0:W-:Y:S04]  /*0da0*/  STG.E desc[UR8][R4.64+0xc], R11 ;  /* 0x00000c0b04007986 */ /* 0x0001e8000c101908 */
[----:B------:R0:W-:Y:S04]  /*0db0*/  STG.E desc[UR8][R4.64+0x10], R19 ;  /* 0x0000101304007986 */ /* 0x0001e8000c101908 */
[----:B------:R0:W-:Y:S01]  /*0dc0*/  STG.E desc[UR8][R4.64+0x14], R15 ;  /* 0x0000140f04007986 */ /* 0x0001e2000c101908 */
[----:B------:R-:W-:Y:S05]  /*0dd0*/  BRA.U !UP0, `(.L_x_11) ;  /* 0xfffffff108f87547 */ /* 0x000fea000b83ffff */
.L_x_8:
[----:B------:R-:W-:Y:S01]  /*0de0*/  UISETP.GT.U32.AND UP0, UPT, UR6, 0x3, UPT ;  /* 0x000000030600788c */ /* 0x000fe2000bf04070 */
[----:B------:R-:W-:Y:S01]  /*0df0*/  VIADD R0, R0, 0x1 ;  /* 0x0000000100007836 */ /* 0x000fe20000000000 */
[----:B------:R-:W-:Y:S02]  /*0e00*/  USHF.R.U64 UR4, UR6, 0x2, UR7 ;  /* 0x0000000206047899 */ /* 0x000fe40008001207 */
[----:B------:R-:W-:Y:S02]  /*0e10*/  UISETP.GT.U32.AND.EX UP0, UPT, UR7, URZ, UPT, UP0 ;  /* 0x000000ff0700728c */ /* 0x000fe4000bf04100 */
[----:B------:R-:W-:-:S03]  /*0e20*/  USHF.R.U32.HI UR5, URZ, 0x2, UR7 ;  /* 0x00000002ff057899 */ /* 0x000fc60008011607 */
[----:B------:R-:W-:-:S04]  /*0e30*/  UMOV UR6, UR4 ;  /* 0x0000000400067c82 */ /* 0x000fc80008000000 */
[----:B------:R-:W-:Y:S01]  /*0e40*/  UMOV UR7, UR5 ;  /* 0x0000000500077c82 */ /* 0x000fe20008000000 */
[----:B------:R-:W-:Y:S05]  /*0e50*/  BRA.U UP0, `(.L_x_12) ;  /* 0xfffffff100bc7547 */ /* 0x000fea000b83ffff */
[----:B------:R-:W-:Y:S05]  /*0e60*/  EXIT ;  /* 0x000000000000794d */ /* 0x000fea0003800000 */
.L_x_13:
        /* <DEDUP_REMOVED lines=9> */
.L_x_31:


//--------------------- .text.prepare_xorwow      --------------------------
	.section	.text.prepare_xorwow,"ax",@progbits
	.align	128
        .global         prepare_xorwow
        .type           prepare_xorwow,@function
        .size           prepare_xorwow,(.L_x_32 - prepare_xorwow)
        .other          prepare_xorwow,@"STO_CUDA_ENTRY STV_DEFAULT"
prepare_xorwow:
.text.prepare_xorwow:
        /* <DEDUP_REMOVED lines=10> */
[----:B------:R-:W-:Y:S01]  /*00a0*/  IMAD.MOV.U32 R13, RZ, RZ, RZ ;  /* 0x000000ffff0d7224 */ /* 0x000fe200078e00ff */
[----:B------:R-:W1:Y:S01]  /*00b0*/  LDC.64 R4, c[0x0][0x380] ;  /* 0x0000e000ff047b82 */ /* 0x000e620000000a00 */
[----:B------:R-:W2:Y:S01]  /*00c0*/  LDCU.64 UR8, c[0x0][0x358] ;  /* 0x00006b00ff0877ac */ /* 0x000ea20008000a00 */
[----:B0-----:R-:W-:-:S04]  /*00d0*/  LEA R6, P0, R0, UR4, 0x2 ;  /* 0x0000000400067c11 */ /* 0x001fc8000f8010ff */
[----:B------:R-:W-:-:S05]  /*00e0*/  LEA.HI.X R7, R0, UR5, R13, 0x2, P0 ;  /* 0x0000000500077c11 */ /* 0x000fca00080f140d */
[----:B--2---:R-:W2:Y:S01]  /*00f0*/  LDG.E R6, desc[UR8][R6.64] ;  /* 0x0000000806067981 */ /* 0x004ea2000c1e1900 */
[----:B------:R-:W-:Y:S01]  /*0100*/  IMAD R11, R13, 0x30, RZ ;  /* 0x000000300d0b7824 */ /* 0x000fe200078e02ff */
[C---:B------:R-:W-:Y:S01]  /*0110*/  ISETP.NE.AND P0, PT, R0.reuse, RZ, PT ;  /* 0x000000ff0000720c */ /* 0x040fe20003f05270 */
[----:B-1----:R-:W-:Y:S01]  /*0120*/  IMAD.WIDE.U32 R4, R0, 0x30, R4 ;  /* 0x0000003000047825 */ /* 0x002fe200078e0004 */
[----:B------:R-:W-:Y:S03]  /*0130*/  BSSY.RECONVERGENT B0, `(.L_x_14) ;  /* 0x00000dd000007945 */ /* 0x000fe60003800200 */
[----:B------:R-:W-:Y:S02]  /*0140*/  IMAD.IADD R5, R5, 0x1, R11 ;  /* 0x0000000105057824 */ /* 0x000fe400078e020b */
[----:B------:R-:W-:Y:S02]  /*0150*/  IMAD.MOV.U32 R9, RZ, RZ, -0x75bd8fc ;  /* 0xf8a42704ff097424 */ /* 0x000fe400078e00ff */
[----:B------:R-:W-:Y:S01]  /*0160*/  IMAD.MOV.U32 R10, RZ, RZ, -0x23270784 ;  /* 0xdcd8f87cff0a7424 */ /* 0x000fe200078e00ff */
[----:B--2---:R-:W-:-:S05]  /*0170*/  LOP3.LUT R2, R6, 0xaad26b49, RZ, 0x3c, !PT ;  /* 0xaad26b4906027812 */ /* 0x004fca00078e3cff */
[----:B------:R-:W-:-:S04]  /*0180*/  IMAD R3, R2, 0x4182bed5, RZ ;  /* 0x4182bed502037824 */ /* 0x000fc800078e02ff */
[C---:B------:R-:W-:Y:S01]  /*0190*/  VIADD R2, R3.reuse, 0xd9f6dc18 ;  /* 0xd9f6dc1803027836 */ /* 0x040fe20000000000 */
[C---:B------:R-:W-:Y:S01]  /*01a0*/  LOP3.LUT R8, R3.reuse, 0x159a55e5, RZ, 0x3c, !PT ;  /* 0x159a55e503087812 */ /* 0x040fe200078e3cff */
[C---:B------:R-:W-:Y:S02]  /*01b0*/  VIADD R11, R3.reuse, 0x583f19 ;  /* 0x00583f19030b7836 */ /* 0x040fe40000000000 */
[----:B------:R-:W-:Y:S02]  /*01c0*/  VIADD R3, R3, 0x75bcd15 ;  /* 0x075bcd1503037836 */ /* 0x000fe40000000000 */
[----:B------:R0:W-:Y:S04]  /*01d0*/  STG.E.64 desc[UR8][R4.64+0x8], R8 ;  /* 0x0000080804007986 */ /* 0x0001e8000c101b08 */
[----:B------:R0:W-:Y:S04]  /*01e0*/  STG.E.64 desc[UR8][R4.64+0x10], R10 ;  /* 0x0000100a04007986 */ /* 0x0001e8000c101b08 */
[----:B------:R0:W-:Y:S01]  /*01f0*/  STG.E.64 desc[UR8][R4.64], R2 ;  /* 0x0000000204007986 */ /* 0x0001e2000c101b08 */
[----:B------:R-:W-:Y:S05]  /*0200*/  @!P0 BRA `(.L_x_15) ;  /* 0x0000000c003c8947 */ /* 0x000fea0003800000 */
[----:B0-----:R-:W-:-:S07]  /*0210*/  IMAD.MOV.U32 R3, RZ, RZ, RZ ;  /* 0x000000ffff037224 */ /* 0x001fce00078e00ff */
.L_x_21:
        /* <DEDUP_REMOVED lines=8> */
.L_x_20:
[----:B0-----:R-:W-:Y:S01]  /*02a0*/  IMAD.MOV.U32 R17, RZ, RZ, RZ ;  /* 0x000000ffff117224 */ /* 0x001fe200078e00ff */
[----:B------:R-:W-:Y:S01]  /*02b0*/  CS2R R8, SRZ ;  /* 0x0000000000087805 */ /* 0x000fe2000001ff00 */
[----:B------:R-:W-:Y:S01]  /*02c0*/  IMAD.MOV.U32 R19, RZ, RZ, RZ ;  /* 0x000000ffff137224 */ /* 0x000fe200078e00ff */
[----:B------:R-:W-:-:S07]  /*02d0*/  CS2R R10, SRZ ;  /* 0x00000000000a7805 */ /* 0x000fce000001ff00 */
.L_x_19:
[----:B------:R-:W-:-:S05]  /*02e0*/  IMAD.WIDE.U32 R14, R19, 0x4, R4 ;  /* 0x00000004130e7825 */ /* 0x000fca00078e0004 */
[----:B------:R0:W5:Y:S01]  /*02f0*/  LDG.E R16, desc[UR8][R14.64+0x4] ;  /* 0x000004080e107981 */ /* 0x000162000c1e1900 */
[----:B------:R-:W-:-:S07]  /*0300*/  IMAD.MOV.U32 R21, RZ, RZ, RZ ;  /* 0x000000ffff157224 */ /* 0x000fce00078e00ff */
.L_x_18:
[----:B-----5:R-:W-:Y:S01]  /*0310*/  SHF.R.U32.HI R22, RZ, R21, R16 ;  /* 0x00000015ff167219 */ /* 0x020fe20000011610 */
[----:B0-----:R-:W-:-:S03]  /*0320*/  IMAD.SHL.U32 R14, R19, 0x20, RZ ;  /* 0x00000020130e7824 */ /* 0x001fc600078e00ff */
[----:B------:R-:W-:Y:S01]  /*0330*/  LOP3.LUT R15, R22, 0x1, RZ, 0xc0, !PT ;  /* 0x00000001160f7812 */ /* 0x000fe200078ec0ff */
[----:B------:R-:W-:-:S03]  /*0340*/  IMAD.IADD R14, R14, 0x1, R21 ;  /* 0x000000010e0e7824 */ /* 0x000fc600078e0215 */
[----:B------:R-:W-:Y:S01]  /*0350*/  ISETP.NE.U32.AND P0, PT, R15, 0x1, PT ;  /* 0x000000010f00780c */ /* 0x000fe20003f05070 */
[----:B------:R-:W-:-:S03]  /*0360*/  IMAD R15, R14, 0x5, RZ ;  /* 0x000000050e0f7824 */ /* 0x000fc600078e02ff */
[----:B------:R-:W-:Y:S01]  /*0370*/  R2P PR, R22, 0x7e ;  /* 0x0000007e16007804 */ /* 0x000fe20000000000 */
[----:B------:R-:W-:-:S08]  /*0380*/  IMAD.WIDE.U32 R14, R15, 0x4, R6 ;  /* 0x000000040f0e7825 */ /* 0x000fd000078e0006 */
[----:B------:R-:W2:Y:S04]  /*0390*/  @!P0 LDG.E R18, desc[UR8][R14.64] ;  /* 0x000000080e128981 */ /* 0x000ea8000c1e1900 */
[----:B------:R-:W3:Y:S04]  /*03a0*/  @P1 LDG.E R20, desc[UR8][R14.64+0x14] ;  /* 0x000014080e141981 */ /* 0x000ee8000c1e1900 */
[----:B------:R-:W4:Y:S04]  /*03b0*/  @!P0 LDG.E R23, desc[UR8][R14.64+0x4] ;  /* 0x000004080e178981 */ /* 0x000f28000c1e1900 */
[----:B------:R-:W4:Y:S04]  /*03c0*/  @P2 LDG.E R24, desc[UR8][R14.64+0x28] ;  /* 0x000028080e182981 */ /* 0x000f28000c1e1900 */
[----:B------:R-:W4:Y:S04]  /*03d0*/  @!P0 LDG.E R25, desc[UR8][R14.64+0xc] ;  /* 0x00000c080e198981 */ /* 0x000f28000c1e1900 */
[----:B------:R-:W4:Y:S04]  /*03e0*/  @P3 LDG.E R26, desc[UR8][R14.64+0x3c] ;  /* 0x00003c080e1a3981 */ /* 0x000f28000c1e1900 */
[----:B------:R-:W4:Y:S01]  /*03f0*/  @P3 LDG.E R27, desc[UR8][R14.64+0x48] ;  /* 0x000048080e1b3981 */ /* 0x000f22000c1e1900 */
[----:B--2---:R-:W-:-:S03]  /*0400*/  @!P0 LOP3.LUT R17, R17, R18, RZ, 0x3c, !PT ;  /* 0x0000001211118212 */ /* 0x004fc600078e3cff */
[----:B------:R-:W2:Y:S01]  /*0410*/  @!P0 LDG.E R18, desc[UR8][R14.64+0x8] ;  /* 0x000008080e128981 */ /* 0x000ea2000c1e1900 */
[----:B---3--:R-:W-:-:S03]  /*0420*/  @P1 LOP3.LUT R17, R17, R20, RZ, 0x3c, !PT ;  /* 0x0000001411111212 */ /* 0x008fc600078e3cff */
[----:B------:R-:W3:Y:S01]  /*0430*/  @!P0 LDG.E R20, desc[UR8][R14.64+0x10] ;  /* 0x000010080e148981 */ /* 0x000ee2000c1e1900 */
[----:B----4-:R-:W-:-:S03]  /*0440*/  @!P0 LOP3.LUT R10, R10, R23, RZ, 0x3c, !PT ;  /* 0x000000170a0a8212 */ /* 0x010fc600078e3cff */
[----:B------:R-:W4:Y:S01]  /*0450*/  @P1 LDG.E R23, desc[UR8][R14.64+0x18] ;  /* 0x000018080e171981 */ /* 0x000f22000c1e1900 */
[----:B------:R-:W-:-:S03]  /*0460*/  @P2 LOP3.LUT R17, R17, R24, RZ, 0x3c, !PT ;  /* 0x0000001811112212 */ /* 0x000fc600078e3cff */
[----:B------:R-:W4:Y:S01]  /*0470*/  @P1 LDG.E R24, desc[UR8][R14.64+0x24] ;  /* 0x000024080e181981 */ /* 0x000f22000c1e1900 */
[----:B------:R-:W-:-:S03]  /*0480*/  @!P0 LOP3.LUT R8, R8, R25, RZ, 0x3c, !PT ;  /* 0x0000001908088212 */ /* 0x000fc600078e3cff */
[----:B------:R-:W4:Y:S01]  /*0490*/  @P2 LDG.E R25, desc[UR8][R14.64+0x2c] ;  /* 0x00002c080e192981 */ /* 0x000f22000c1e1900 */
[----:B--2---:R-:W-:-:S03]  /*04a0*/  @!P0 LOP3.LUT R11, R11, R18, RZ, 0x3c, !PT ;  /* 0x000000120b0b8212 */ /* 0x004fc600078e3cff */
[----:B------:R-:W2:Y:S01]  /*04b0*/  @P1 LDG.E R18, desc[UR8][R14.64+0x1c] ;  /* 0x00001c080e121981 */ /* 0x000ea2000c1e1900 */
[----:B---3--:R-:W-:-:S03]  /*04c0*/  @!P0 LOP3.LUT R9, R9, R20, RZ, 0x3c, !PT ;  /* 0x0000001409098212 */ /* 0x008fc600078e3cff */
        /* <DEDUP_REMOVED lines=18> */
[----:B------:R-:W-:Y:S02]  /*05f0*/  @P3 LOP3.LUT R10, R10, R25, RZ, 0x3c, !PT ;  /* 0x000000190a0a3212 */ /* 0x000fe400078e3cff */
        /* <DEDUP_REMOVED lines=22> */
[----:B------:R-:W-:-:S04]  /*0760*/  @P5 LOP3.LUT R10, R10, R27, RZ, 0x3c, !PT ;  /* 0x0000001b0a0a5212 */ /* 0x000fc800078e3cff */
[----:B------:R-:W-:-:S07]  /*0770*/  @P6 LOP3.LUT R10, R10, R25, RZ, 0x3c, !PT ;  /* 0x000000190a0a6212 */ /* 0x000fce00078e3cff */
        /* <DEDUP_REMOVED lines=13> */
[----:B--2---:R-:W-:Y:S02]  /*0850*/  @P6 LOP3.LUT R9, R9, R18, RZ, 0x3c, !PT ;  /* 0x0000001209096212 */ /* 0x004fe400078e3cff */
[----:B---3--:R-:W-:Y:S02]  /*0860*/  @P0 LOP3.LUT R11, R11, R20, RZ, 0x3c, !PT ;  /* 0x000000140b0b0212 */ /* 0x008fe400078e3cff */
[----:B----4-:R-:W-:-:S04]  /*0870*/  @P6 LOP3.LUT R8, R8, R23, RZ, 0x3c, !PT ;  /* 0x0000001708086212 */ /* 0x010fc800078e3cff */
[----:B------:R-:W-:Y:S02]  /*0880*/  @P0 LOP3.LUT R8, R8, R27, RZ, 0x3c, !PT ;  /* 0x0000001b08080212 */ /* 0x000fe400078e3cff */
        /* <DEDUP_REMOVED lines=27> */
[----:B------:R-:W-:Y:S02]  /*0a40*/  LOP3.LUT P0, RZ, R22, 0x8000, RZ, 0xc0, !PT ;  /* 0x0000800016ff7812 */ /* 0x000fe4000780c0ff */
[----:B------:R-:W-:Y:S01]  /*0a50*/  @P1 LOP3.LUT R11, R11, R24, RZ, 0x3c, !PT ;  /* 0x000000180b0b1212 */ /* 0x000fe200078e3cff */
[----:B------:R-:W4:Y:S04]  /*0a60*/  @P2 LDG.E R22, desc[UR8][R14.64+0xd8] ;  /* 0x0000d8080e162981 */ /* 0x000f28000c1e1900 */
[----:B------:R-:W4:Y:S01]  /*0a70*/  @P5 LDG.E R24, desc[UR8][R14.64+0x104] ;  /* 0x000104080e185981 */ /* 0x000f22000c1e1900 */
[----:B------:R-:W-:Y:S02]  /*0a80*/  @P4 LOP3.LUT R17, R17, R26, RZ, 0x3c, !PT ;  /* 0x0000001a11114212 */ /* 0x000fe400078e3cff */
[----:B------:R-:W-:-:S02]  /*0a90*/  @P2 LOP3.LUT R10, R10, R25, RZ, 0x3c, !PT ;  /* 0x000000190a0a2212 */ /* 0x000fc400078e3cff */
        /* <DEDUP_REMOVED lines=42> */
[----:B------:R-:W-:-:S05]  /*0d40*/  VIADD R21, R21, 0x10 ;  /* 0x0000001015157836 */ /* 0x000fca0000000000 */
[----:B------:R-:W-:Y:S02]  /*0d50*/  ISETP.NE.AND P1, PT, R21, 0x20, PT ;  /* 0x000000201500780c */ /* 0x000fe40003f25270 */
[----:B------:R-:W-:-:S04]  /*0d60*/  @P6 LOP3.LUT R8, R8, R25, RZ, 0x3c, !PT ;  /* 0x0000001908086212 */ /* 0x000fc800078e3cff */
[----:B------:R-:W-:Y:S02]  /*0d70*/  @P0 LOP3.LUT R8, R8, R29, RZ, 0x3c, !PT ;  /* 0x0000001d08080212 */ /* 0x000fe400078e3cff */
[----:B--2---:R-:W-:Y:S02]  /*0d80*/  @P6 LOP3.LUT R11, R11, R18, RZ, 0x3c, !PT ;  /* 0x000000120b0b6212 */ /* 0x004fe400078e3cff */
[----:B---3--:R-:W-:Y:S02]  /*0d90*/  @P6 LOP3.LUT R9, R9, R20, RZ, 0x3c, !PT ;  /* 0x0000001409096212 */ /* 0x008fe400078e3cff */
[----:B----4-:R-:W-:-:S04]  /*0da0*/  @P6 LOP3.LUT R10, R10, R23, RZ, 0x3c, !PT ;  /* 0x000000170a0a6212 */ /* 0x010fc800078e3cff */
[----:B------:R-:W-:Y:S02]  /*0db0*/  @P0 LOP3.LUT R10, R10, R27, RZ, 0x3c, !PT ;  /* 0x0000001b0a0a0212 */ /* 0x000fe400078e3cff */
[----:B------:R-:W-:Y:S02]  /*0dc0*/  @P0 LOP3.LUT R9, R9, R24, RZ, 0x3c, !PT ;  /* 0x0000001809090212 */ /* 0x000fe400078e3cff */
[----:B------:R-:W-:Y:S01]  /*0dd0*/  @P0 LOP3.LUT R11, R11, R22, RZ, 0x3c, !PT ;  /* 0x000000160b0b0212 */ /* 0x000fe200078e3cff */
[----:B------:R-:W-:Y:S06]  /*0de0*/  @P1 BRA `(.L_x_18) ;  /* 0xfffffff400481947 */ /* 0x000fec000383ffff */
[----:B------:R-:W-:-:S05]  /*0df0*/  VIADD R19, R19, 0x1 ;  /* 0x0000000113137836 */ /* 0x000fca0000000000 */
[----:B------:R-:W-:-:S13]  /*0e00*/  ISETP.NE.AND P0, PT, R19, 0x5, PT ;  /* 0x000000051300780c */ /* 0x000fda0003f05270 */
[----:B------:R-:W-:Y:S05]  /*0e10*/  @P0 BRA `(.L_x_19) ;  /* 0xfffffff400300947 */ /* 0x000fea000383ffff */
[----:B------:R0:W-:Y:S01]  /*0e20*/  STG.E.64 desc[UR8][R4.64+0x8], R10 ;  /* 0x0000080a04007986 */ /* 0x0001e2000c101b08 */
[----:B------:R-:W-:Y:S01]  /*0e30*/  VIADD R12, R12, 0x1 ;  /* 0x000000010c0c7836 */ /* 0x000fe20000000000 */
[----:B------:R-:W-:Y:S02]  /*0e40*/  LOP3.LUT R15, R0, 0x3, RZ, 0xc0, !PT ;  /* 0x00000003000f7812 */ /* 0x000fe400078ec0ff */
[----:B------:R0:W-:Y:S02]  /*0e50*/  STG.E.64 desc[UR8][R4.64+0x10], R8 ;  /* 0x0000100804007986 */ /* 0x0001e4000c101b08 */
[----:B------:R-:W-:Y:S02]  /*0e60*/  ISETP.GE.U32.AND P0, PT, R12, R15, PT ;  /* 0x0000000f0c00720c */ /* 0x000fe40003f06070 */
[----:B------:R0:W-:Y:S11]  /*0e70*/  STG.E desc[UR8][R4.64+0x4], R17 ;  /* 0x0000041104007986 */ /* 0x0001f6000c101908 */
[----:B------:R-:W-:Y:S05]  /*0e80*/  @!P0 BRA `(.L_x_20) ;  /* 0xfffffff400048947 */ /* 0x000fea000383ffff */
.L_x_17:
[----:B------:R-:W-:Y:S05]  /*0e90*/  BSYNC.RECONVERGENT B1 ;  /* 0x0000000000017941 */ /* 0x000fea0003800200 */
.L_x_16:
[C---:B------:R-:W-:Y:S01]  /*0ea0*/  ISETP.GE.U32.AND P0, PT, R0.reuse, 0x4, PT ;  /* 0x000000040000780c */ /* 0x040fe20003f06070 */
[----:B------:R-:W-:Y:S01]  /*0eb0*/  VIADD R3, R3, 0x1 ;  /* 0x0000000103037836 */ /* 0x000fe20000000000 */
[--C-:B------:R-:W-:Y:S02]  /*0ec0*/  SHF.R.U64 R0, R0, 0x2, R13.reuse ;  /* 0x0000000200007819 */ /* 0x100fe4000000120d */
[----:B------:R-:W-:Y:S02]  /*0ed0*/  ISETP.GE.U32.AND.EX P0, PT, R13, RZ, PT, P0 ;  /* 0x000000ff0d00720c */ /* 0x000fe40003f06100 */
[----:B------:R-:W-:-:S11]  /*0ee0*/  SHF.R.U32.HI R13, RZ, 0x2, R13 ;  /* 0x00000002ff0d7819 */ /* 0x000fd6000001160d */
[----:B------:R-:W-:Y:S05]  /*0ef0*/  @P0 BRA `(.L_x_21) ;  /* 0xfffffff000c80947 */ /* 0x000fea000383ffff */
.L_x_15:
[----:B------:R-:W-:Y:S05]  /*0f00*/  BSYNC.RECONVERGENT B0 ;  /* 0x0000000000007941 */ /* 0x000fea0003800200 */
.L_x_14:
[----:B------:R-:W1:Y:S02]  /*0f10*/  LDCU.64 UR4, c[0x0][0x398] ;  /* 0x00007300ff0477ac */ /* 0x000e640008000a00 */
[----:B-1----:R-:W-:-:S04]  /*0f20*/  UISETP.NE.U32.AND UP0, UPT, UR4, URZ, UPT ;  /* 0x000000ff0400728c */ /* 0x002fc8000bf05070 */
[----:B------:R-:W-:-:S09]  /*0f30*/  UISETP.NE.AND.EX UP0, UPT, UR5, URZ, UPT, UP0 ;  /* 0x000000ff0500728c */ /* 0x000fd2000bf05300 */
[----:B------:R-:W-:Y:S05]  /*0f40*/  BRA.U !UP0, `(.L_x_22) ;  /* 0x0000000d08447547 */ /* 0x000fea000b800000 */
[----:B------:R-:W-:Y:S01]  /*0f50*/  IMAD.MOV.U32 R0, RZ, RZ, RZ ;  /* 0x000000ffff007224 */ /* 0x000fe200078e00ff */
[----:B------:R-:W1:Y:S01]  /*0f60*/  LDCU.64 UR6, c[0x0][0x398] ;  /* 0x00007300ff0677ac */ /* 0x000e620008000a00 */
[----:B------:R-:W-:-:S05]  /*0f70*/  NOP ;  /* 0x0000000000007918 */ /* 0x000fca0000000000 */
.L_x_27:
[----:B-1----:R-:W-:-:S04]  /*0f80*/  ULOP3.LUT UR4, UR6, 0x3, URZ, 0xc0, !UPT ;  /* 0x0000000306047892 */ /* 0x002fc8000f8ec0ff */
[----:B------:R-:W-:-:S04]  /*0f90*/  UISETP.NE.U32.AND UP0, UPT, UR4, URZ, UPT ;  /* 0x000000ff0400728c */ /* 0x000fc8000bf05070 */
[----:B------:R-:W-:-:S09]  /*0fa0*/  UISETP.NE.AND.EX UP0, UPT, URZ, URZ, UPT, UP0 ;  /* 0x000000ffff00728c */ /* 0x000fd2000bf05300 */
[----:B------:R-:W-:Y:S05]  /*0fb0*/  BRA.U !UP0, `(.L_x_23) ;  /* 0x0000000d08087547 */ /* 0x000fea000b800000 */
[----:B0-----:R-:W0:Y:S01]  /*0fc0*/  LDC.64 R10, c[0x4][0x8] ;  /* 0x01000200ff0a7b82 */ /* 0x001e220000000a00 */
[----:B------:R-:W-:Y:S01]  /*0fd0*/  UMOV UR4, URZ ;  /* 0x000000ff00047c82 */ /* 0x000fe20008000000 */
[----:B0-----:R-:W-:-:S07]  /*0fe0*/  IMAD.WIDE.U32 R10, R0, 0xc80, R10 ;  /* 0x00000c80000a7825 */ /* 0x001fce00078e000a */
.L_x_26:
[----:B-1----:R-:W-:Y:S01]  /*0ff0*/  IMAD.MOV.U32 R3, RZ, RZ, RZ ;  /* 0x000000ffff037224 */ /* 0x002fe200078e00ff */
[----:B------:R-:W-:Y:S01]  /*1000*/  CS2R R6, SRZ ;  /* 0x0000000000067805 */ /* 0x000fe2000001ff00 */
[----:B------:R-:W-:Y:S01]  /*1010*/  IMAD.MOV.U32 R15, RZ, RZ, RZ ;  /* 0x000000ffff0f7224 */ /* 0x000fe200078e00ff */
[----:B------:R-:W-:-:S07]  /*1020*/  CS2R R8, SRZ ;  /* 0x0000000000087805 */ /* 0x000fce000001ff00 */
.L_x_25:
[----:B------:R-:W-:-:S05]  /*1030*/  IMAD.WIDE.U32 R12, R15, 0x4, R4 ;  /* 0x000000040f0c7825 */ /* 0x000fca00078e0004 */
[----:B------:R0:W5:Y:S01]  /*1040*/  LDG.E R14, desc[UR8][R12.64+0x4] ;  /* 0x000004080c0e7981 */ /* 0x000162000c1e1900 */
[----:B------:R-:W-:-:S07]  /*1050*/  IMAD.MOV.U32 R17, RZ, RZ, RZ ;  /* 0x000000ffff117224 */ /* 0x000fce00078e00ff */
.L_x_24:
        /* <DEDUP_REMOVED lines=12> */
[----:B------:R-:W4:Y:S04]  /*1120*/  @!P0 LDG.E R19, desc[UR8][R12.64+0x4] ;  /* 0x000004080c138981 */ /* 0x000f28000c1e1900 */
[----:B------:R-:W4:Y:S04]  /*1130*/  @!P0 LDG.E R21, desc[UR8][R12.64+0xc] ;  /* 0x00000c080c158981 */ /* 0x000f28000c1e1900 */
        /* <DEDUP_REMOVED lines=10> */
[----:B------:R-:W4:Y:S01]  /*11e0*/  @P1 LDG.E R20, desc[UR8][R12.64+0x1c] ;  /* 0x00001c080c141981 */ /* 0x000f22000c1e1900 */
[----:B------:R-:W-:-:S03]  /*11f0*/  @P3 LOP3.LUT R3, R3, R24, RZ, 0x3c, !PT ;  /* 0x0000001803033212 */ /* 0x000fc600078e3cff */
[----:B------:R-:W4:Y:S01]  /*1200*/  @P1 LDG.E R24, desc[UR8][R12.64+0x24] ;  /* 0x000024080c181981 */ /* 0x000f22000c1e1900 */
[----:B------:R-:W-:-:S03]  /*1210*/  @!P0 LOP3.LUT R8, R8, R19, RZ, 0x3c, !PT ;  /* 0x0000001308088212 */ /* 0x000fc600078e3cff */
[----:B------:R-:W4:Y:S01]  /*1220*/  @P1 LDG.E R19, desc[UR8][R12.64+0x20] ;  /* 0x000020080c131981 */ /* 0x000f22000c1e1900 */
[----:B------:R-:W-:-:S03]  /*1230*/  @!P0 LOP3.LUT R6, R6, R21, RZ, 0x3c, !PT ;  /* 0x0000001506068212 */ /* 0x000fc600078e3cff */
[----:B------:R-:W4:Y:S01]  /*1240*/  @P2 LDG.E R21, desc[UR8][R12.64+0x2c] ;  /* 0x00002c080c152981 */ /* 0x000f22000c1e1900 */
[----:B------:R-:W-:-:S03]  /*1250*/  @P1 LOP3.LUT R8, R8, R23, RZ, 0x3c, !PT ;  /* 0x0000001708081212 */ /* 0x000fc600078e3cff */
        /* <DEDUP_REMOVED lines=9> */
[----:B------:R-:W-:Y:S02]  /*12f0*/  LOP3.LUT P0, RZ, R22, 0x80, RZ, 0xc0, !PT ;  /* 0x0000008016ff7812 */ /* 0x000fe4000780c0ff */
[----:B------:R-:W-:Y:S02]  /*1300*/  @P4 LOP3.LUT R3, R3, R26, RZ, 0x3c, !PT ;  /* 0x0000001a03034212 */ /* 0x000fe400078e3cff */
[----:B------:R-:W-:Y:S02]  /*1310*/  @P1 LOP3.LUT R6, R6, R19, RZ, 0x3c, !PT ;  /* 0x0000001306061212 */ /* 0x000fe400078e3cff */
[----:B------:R-:W-:Y:S01]  /*1320*/  @P5 LOP3.LUT R3, R3, R28, RZ, 0x3c, !PT ;  /* 0x0000001c03035212 */ /* 0x000fe200078e3cff */
[----:B------:R-:W4:Y:S01]  /*1330*/  @P4 LDG.E R19, desc[UR8][R12.64+0x54] ;  /* 0x000054080c134981 */ /* 0x000f22000c1e1900 */
[----:B------:R-:W-:-:S03]  /*1340*/  @P2 LOP3.LUT R8, R8, R21, RZ, 0x3c, !PT ;  /* 0x0000001508082212 */ /* 0x000fc600078e3cff */
        /* <DEDUP_REMOVED lines=35> */
[----:B------:R-:W-:Y:S02]  /*1580*/  @P0 LOP3.LUT R8, R8, R23, RZ, 0x3c, !PT ;  /* 0x0000001708080212 */ /* 0x000fe400078e3cff */
[----:B------:R-:W-:Y:S02]  /*1590*/  @P0 LOP3.LUT R6, R6, R25, RZ, 0x3c, !PT ;  /* 0x0000001906060212 */ /* 0x000fe400078e3cff */
[----:B--2---:R-:W-:Y:S02]  /*15a0*/  @P5 LOP3.LUT R7, R7, R16, RZ, 0x3c, !PT ;  /* 0x0000001007075212 */ /* 0x004fe400078e3cff */
[----:B---3--:R-:W-:-:S02]  /*15b0*/  @P6 LOP3.LUT R9, R9, R18, RZ, 0x3c, !PT ;  /* 0x0000001209096212 */ /* 0x008fc400078e3cff */
[----:B----4-:R-:W-:Y:S02]  /*15c0*/  @P6 LOP3.LUT R7, R7, R20, RZ, 0x3c, !PT ;  /* 0x0000001407076212 */ /* 0x010fe400078e3cff */
        /* <DEDUP_REMOVED lines=21> */
[----:B------:R-:W-:Y:S02]  /*1720*/  @P0 LOP3.LUT R8, R8, R19, RZ, 0x3c, !PT ;  /* 0x0000001308080212 */ /* 0x000fe400078e3cff */
[----:B------:R-:W3:Y:S01]  /*1730*/  @P1 LDG.E R19, desc[UR8][R12.64+0xb8] ;  /* 0x0000b8080c131981 */ /* 0x000ee2000c1e1900 */
[----:B------:R-:W-:-:S03]  /*1740*/  @P0 LOP3.LUT R9, R9, R20, RZ, 0x3c, !PT ;  /* 0x0000001409090212 */ /* 0x000fc600078e3cff */
[----:B------:R-:W3:Y:S01]  /*1750*/  @P1 LDG.E R20, desc[UR8][R12.64+0xbc] ;  /* 0x0000bc080c141981 */ /* 0x000ee2000c1e1900 */
[----:B------:R-:W-:Y:S02]  /*1760*/  @P0 LOP3.LUT R7, R7, R24, RZ, 0x3c, !PT ;  /* 0x0000001807070212 */ /* 0x000fe400078e3cff */
[----:B------:R-:W-:Y:S01]  /*1770*/  LOP3.LUT P0, RZ, R22, 0x8000, RZ, 0xc0, !PT ;  /* 0x0000800016ff7812 */ /* 0x000fe2000780c0ff */
[----:B------:R-:W3:Y:S01]  /*1780*/  @P2 LDG.E R24, desc[UR8][R12.64+0xd0] ;  /* 0x0000d0080c182981 */ /* 0x000ee2000c1e1900 */
[----:B------:R-:W-:-:S03]  /*1790*/  @P3 LOP3.LUT R3, R3, R23, RZ, 0x3c, !PT ;  /* 0x0000001703033212 */ /* 0x000fc600078e3cff */
[----:B------:R-:W3:Y:S04]  /*17a0*/  @P1 LDG.E R22, desc[UR8][R12.64+0xc4] ;  /* 0x0000c4080c161981 */ /* 0x000ee8000c1e1900 */
[----:B------:R-:W3:Y:S01]  /*17b0*/  @P2 LDG.E R23, desc[UR8][R12.64+0xcc] ;  /* 0x0000cc080c172981 */ /* 0x000ee2000c1e1900 */
[----:B------:R-:W-:-:S03]  /*17c0*/  @P4 LOP3.LUT R3, R3, R16, RZ, 0x3c, !PT ;  /* 0x0000001003034212 */ /* 0x000fc600078e3cff */
[----:B------:R-:W3:Y:S01]  /*17d0*/  @P2 LDG.E R16, desc[UR8][R12.64+0xd8] ;  /* 0x0000d8080c102981 */ /* 0x000ee2000c1e1900 */
[----:B--2---:R-:W-:-:S03]  /*17e0*/  @P5 LOP3.LUT R3, R3, R18, RZ, 0x3c, !PT ;  /* 0x0000001203035212 */ /* 0x004fc600078e3cff */
[----:B------:R-:W2:Y:S01]  /*17f0*/  @P3 LDG.E R18, desc[UR8][R12.64+0xe4] ;  /* 0x0000e4080c123981 */ /* 0x000ea2000c1e1900 */
[----:B----4-:R-:W-:-:S03]  /*1800*/  @P1 LOP3.LUT R6, R6, R21, RZ, 0x3c, !PT ;  /* 0x0000001506061212 */ /* 0x010fc600078e3cff */
[----:B------:R-:W4:Y:S01]  /*1810*/  @P3 LDG.E R21, desc[UR8][R12.64+0xe0] ;  /* 0x0000e0080c153981 */ /* 0x000f22000c1e1900 */
[----:B------:R-:W-:-:S03]  /*1820*/  @P2 LOP3.LUT R6, R6, R25, RZ, 0x3c, !PT ;  /* 0x0000001906062212 */ /* 0x000fc600078e3cff */
[----:B------:R-:W4:Y:S01]  /*1830*/  @P4 LDG.E R25, desc[UR8][R12.64+0xf4] ;  /* 0x0000f4080c194981 */ /* 0x000f22000c1e1900 */
[----:B---3--:R-:W-:-:S03]  /*1840*/  @P1 LOP3.LUT R8, R8, R19, RZ, 0x3c, !PT ;  /* 0x0000001308081212 */ /* 0x008fc600078e3cff */
[----:B------:R-:W3:Y:S01]  /*1850*/  @P5 LDG.E R19, desc[UR8][R12.64+0x108] ;  /* 0x000108080c135981 */ /* 0x000ee2000c1e1900 */
[----:B------:R-:W-:-:S03]  /*1860*/  @P1 LOP3.LUT R9, R9, R20, RZ, 0x3c, !PT ;  /* 0x0000001409091212 */ /* 0x000fc600078e3cff */
[----:B------:R-:W3:Y:S01]  /*1870*/  @P3 LDG.E R20, desc[UR8][R12.64+0xec] ;  /* 0x0000ec080c143981 */ /* 0x000ee2000c1e1900 */
[----:B------:R-:W-:Y:S02]  /*1880*/  @P6 LOP3.LUT R3, R3, R26, RZ, 0x3c, !PT ;  /* 0x0000001a03036212 */ /* 0x000fe400078e3cff */
[----:B------:R-:W-:Y:S01]  /*1890*/  @P2 LOP3.LUT R9, R9, R24, RZ, 0x3c, !PT ;  /* 0x0000001809092212 */ /* 0x000fe200078e3cff */
[----:B------:R-:W3:Y:S01]  /*18a0*/  @P0 LDG.E R26, desc[UR8][R12.64+0x12c] ;  /* 0x00012c080c1a0981 */ /* 0x000ee2000c1e1900 */
[----:B------:R-:W-:-:S03]  /*18b0*/  @P1 LOP3.LUT R7, R7, R22, RZ, 0x3c, !PT ;  /* 0x0000001607071212 */ /* 0x000fc600078e3cff */
        /* <DEDUP_REMOVED lines=26> */
[----:B------:R-:W-:-:S05]  /*1a60*/  VIADD R17, R17, 0x10 ;  /* 0x0000001011117836 */ /* 0x000fca0000000000 */
[----:B------:R-:W-:Y:S02]  /*1a70*/  ISETP.NE.AND P1, PT, R17, 0x20, PT ;  /* 0x000000201100780c */ /* 0x000fe40003f25270 */
[----:B------:R-:W-:Y:S02]  /*1a80*/  @P5 LOP3.LUT R9, R9, R16, RZ, 0x3c, !PT ;  /* 0x0000001009095212 */ /* 0x000fe400078e3cff */
[----:B--2---:R-:W-:Y:S02]  /*1a90*/  @P5 LOP3.LUT R7, R7, R18, RZ, 0x3c, !PT ;  /* 0x0000001207075212 */ /* 0x004fe400078e3cff */
[----:B----4-:R-:W-:-:S04]  /*1aa0*/  @P5 LOP3.LUT R6, R6, R21, RZ, 0x3c, !PT ;  /* 0x0000001506065212 */ /* 0x010fc800078e3cff */
[----:B---3--:R-:W-:Y:S02]  /*1ab0*/  @P6 LOP3.LUT R6, R6, R19, RZ, 0x3c, !PT ;  /* 0x0000001306066212 */ /* 0x008fe400078e3cff */
[----:B------:R-:W-:-:S04]  /*1ac0*/  @P6 LOP3.LUT R9, R9, R20, RZ, 0x3c, !PT ;  /* 0x0000001409096212 */ /* 0x000fc800078e3cff */
[----:B------:R-:W-:Y:S02]  /*1ad0*/  @P0 LOP3.LUT R9, R9, R24, RZ, 0x3c, !PT ;  /* 0x0000001809090212 */ /* 0x000fe400078e3cff */
[----:B------:R-:W-:Y:S02]  /*1ae0*/  @P6 LOP3.LUT R7, R7, R22, RZ, 0x3c, !PT ;  /* 0x0000001607076212 */ /* 0x000fe400078e3cff */
        /* <DEDUP_REMOVED lines=9> */
[----:B------:R-:W-:Y:S02]  /*1b80*/  ULOP3.LUT UR5, UR6, 0x3, URZ, 0xc0, !UPT ;  /* 0x0000000306057892 */ /* 0x000fe4000f8ec0ff */
[----:B------:R-:W-:Y:S01]  /*1b90*/  UIADD3 UR4, UPT, UPT, UR4, 0x1, URZ ;  /* 0x0000000104047890 */ /* 0x000fe2000fffe0ff */
[----:B------:R1:W-:Y:S03]  /*1ba0*/  STG.E.64 desc[UR8][R4.64+0x10], R6 ;  /* 0x0000100604007986 */ /* 0x0003e6000c101b08 */
[----:B------:R-:W-:Y:S01]  /*1bb0*/  UISETP.GE.U32.AND UP0, UPT, UR4, UR5, UPT ;  /* 0x000000050400728c */ /* 0x000fe2000bf06070 */
[----:B------:R1:W-:Y:S08]  /*1bc0*/  STG.E desc[UR8][R4.64+0x4], R3 ;  /* 0x0000040304007986 */ /* 0x0003f0000c101908 */
[----:B------:R-:W-:Y:S05]  /*1bd0*/  BRA.U !UP0, `(.L_x_26) ;  /* 0xfffffff508047547 */ /* 0x000fea000b83ffff */
.L_x_23:
        /* <DEDUP_REMOVED lines=8> */
.L_x_22:
[----:B01----:R-:W0:Y:S01]  /*1c60*/  LDC R3, c[0x0][0x398] ;  /* 0x0000e600ff037b82 */ /* 0x003e220000000800 */
[----:B------:R-:W-:Y:S04]  /*1c70*/  STG.E.64 desc[UR8][R4.64+0x18], RZ ;  /* 0x000018ff04007986 */ /* 0x000fe8000c101b08 */
[----:B------:R-:W-:Y:S04]  /*1c80*/  STG.E desc[UR8][R4.64+0x20], RZ ;  /* 0x000020ff04007986 */ /* 0x000fe8000c101908 */
[----:B------:R-:W-:Y:S01]  /*1c90*/  STG.E.64 desc[UR8][R4.64+0x28], RZ ;  /* 0x000028ff04007986 */ /* 0x000fe2000c101b08 */
[----:B0-----:R-:W-:-:S05]  /*1ca0*/  IMAD R3, R3, 0x587c5, R2 ;  /* 0x000587c503037824 */ /* 0x001fca00078e0202 */
[----:B------:R-:W-:Y:S01]  /*1cb0*/  STG.E desc[UR8][R4.64], R3 ;  /* 0x0000000304007986 */ /* 0x000fe2000c101908 */
[----:B------:R-:W-:Y:S05]  /*1cc0*/  EXIT ;  /* 0x000000000000794d */ /* 0x000fea0003800000 */
.L_x_28:
        /* <DEDUP_REMOVED lines=11> */
.L_x_32:


//--------------------- .nv.global.init           --------------------------
	.section	.nv.global.init,"aw",@progbits
	.align	4
.nv.global.init:
	.type		mrg32k3aM1SubSeq,@object
	.size		mrg32k3aM1SubSeq,(mrg32k3aM2SubSeq - mrg32k3aM1SubSeq)
mrg32k3aM1SubSeq:
        /*0000*/ 	.byte	0x0b, 0xcc, 0xee, 0x04, 0x73, 0x29, 0x8b, 0x6f, 0xf6, 0x53, 0x03, 0xf6, 0x23, 0xf6, 0xea, 0xda
        /* <DEDUP_REMOVED lines=125> */
	.type		mrg32k3aM2SubSeq,@object
	.size		mrg32k3aM2SubSeq,(mrg32k3aM1 - mrg32k3aM2SubSeq)
mrg32k3aM2SubSeq:
        /* <DEDUP_REMOVED lines=126> */
	.type		mrg32k3aM1,@object
	.size		mrg32k3aM1,(mrg32k3aM1Seq - mrg32k3aM1)
mrg32k3aM1:
        /* <DEDUP_REMOVED lines=144> */
	.type		mrg32k3aM1Seq,@object
	.size		mrg32k3aM1Seq,(mrg32k3aM2 - mrg32k3aM1Seq)
mrg32k3aM1Seq:
        /* <DEDUP_REMOVED lines=144> */
	.type		mrg32k3aM2,@object
	.size		mrg32k3aM2,(mrg32k3aM2Seq - mrg32k3aM2)
mrg32k3aM2:
        /* <DEDUP_REMOVED lines=144> */
	.type		mrg32k3aM2Seq,@object
	.size		mrg32k3aM2Seq,(precalc_xorwow_matrix - mrg32k3aM2Seq)
mrg32k3aM2Seq:
        /* <DEDUP_REMOVED lines=144> */
	.type		precalc_xorwow_matrix,@object
	.size		precalc_xorwow_matrix,(precalc_xorwow_offset_matrix - precalc_xorwow_matrix)
precalc_xorwow_matrix:
        /* <DEDUP_REMOVED lines=6400> */
	.type		precalc_xorwow_offset_matrix,@object
	.size		precalc_xorwow_offset_matrix,(.L_1 - precalc_xorwow_offset_matrix)
precalc_xorwow_offset_matrix:
        /* <DEDUP_REMOVED lines=6400> */
.L_1:


//--------------------- .nv.shared.reserved.0     --------------------------
	.section	.nv.shared.reserved.0,"aw",@nobits
	.weak		__nv_reservedSMEM_offset_0_alias
	.size		__nv_reservedSMEM_offset_0_alias, 0, 64
	.other		__nv_reservedSMEM_offset_0_alias,@"STO_CUDA_RESERVED_SHARED STV_DEFAULT"
__nv_reservedSMEM_offset_0_alias:
	.zero		0
	.zero		64


//--------------------- .nv.constant0.generate_uniform --------------------------
	.section	.nv.constant0.generate_uniform,"a",@progbits
	.sectionflags	@""
	.align	4
.nv.constant0.generate_uniform:
	.zero		920


//--------------------- .nv.constant0.skip_ahead_sequence_array_xorwow --------------------------
	.section	.nv.constant0.skip_ahead_sequence_array_xorwow,"a",@progbits
	.sectionflags	@""
	.align	4
.nv.constant0.skip_ahead_sequence_array_xorwow:
	.zero		920


//--------------------- .nv.constant0.skip_ahead_sequence_xorwow --------------------------
	.section	.nv.constant0.skip_ahead_sequence_xorwow,"a",@progbits
	.sectionflags	@""
	.align	4
.nv.constant0.skip_ahead_sequence_xorwow:
	.zero		920


//--------------------- .nv.constant0.prepare_xorwow --------------------------
	.section	.nv.constant0.prepare_xorwow,"a",@progbits
	.sectionflags	@""
	.align	4
.nv.constant0.prepare_xorwow:
	.zero		928


//--------------------- SYMBOLS --------------------------

	.type		.nv.reservedSmem.offset0,@object
	.size		.nv.reservedSmem.offset0,0x4
